//
// Generated by NVIDIA NVVM Compiler
//
// Compiler Build ID: CL-36424714
// Cuda compilation tools, release 13.0, V13.0.88
// Based on NVVM 20.0.0
//

.version 9.0
.target sm_100
.address_size 64

	// .globl	_Z14adjust_hue_hwciiPhS_f

.visible .entry _Z14adjust_hue_hwciiPhS_f(
	.param .u32 _Z14adjust_hue_hwciiPhS_f_param_0,
	.param .u32 _Z14adjust_hue_hwciiPhS_f_param_1,
	.param .u64 .ptr .align 1 _Z14adjust_hue_hwciiPhS_f_param_2,
	.param .u64 .ptr .align 1 _Z14adjust_hue_hwciiPhS_f_param_3,
	.param .f32 _Z14adjust_hue_hwciiPhS_f_param_4
)
{
	.reg .pred 	%p<77>;
	.reg .b16 	%rs<4>;
	.reg .b32 	%r<66>;
	.reg .b32 	%f<219>;
	.reg .b64 	%rd<9>;
	.reg .b64 	%fd<12>;

	ld.param.u32 	%r26, [_Z14adjust_hue_hwciiPhS_f_param_0];
	ld.param.u32 	%r27, [_Z14adjust_hue_hwciiPhS_f_param_1];
	ld.param.u64 	%rd1, [_Z14adjust_hue_hwciiPhS_f_param_2];
	ld.param.u64 	%rd2, [_Z14adjust_hue_hwciiPhS_f_param_3];
	ld.param.f32 	%f58, [_Z14adjust_hue_hwciiPhS_f_param_4];
	mov.u32 	%r28, %ntid.x;
	mov.u32 	%r29, %ctaid.x;
	mov.u32 	%r30, %tid.x;
	mad.lo.s32 	%r31, %r28, %r29, %r30;
	mul.lo.s32 	%r1, %r31, 3;
	mul.lo.s32 	%r32, %r26, %r27;
	mul.lo.s32 	%r33, %r32, 3;
	setp.gt.s32 	%p1, %r1, %r33;
	@%p1 bra 	$L__BB0_46;
	cvta.to.global.u64 	%rd3, %rd1;
	cvt.s64.s32 	%rd4, %r1;
	add.s64 	%rd5, %rd3, %rd4;
	ld.global.u8 	%rs1, [%rd5];
	cvt.rn.f32.u16 	%f1, %rs1;
	ld.global.u8 	%rs2, [%rd5+1];
	cvt.rn.f32.u16 	%f2, %rs2;
	ld.global.u8 	%rs3, [%rd5+2];
	cvt.rn.f32.u16 	%f3, %rs3;
	max.f32 	%f60, %f2, %f3;
	max.f32 	%f4, %f1, %f60;
	min.f32 	%f61, %f2, %f3;
	min.f32 	%f62, %f1, %f61;
	sub.f32 	%f5, %f4, %f62;
	setp.leu.f32 	%p2, %f5, 0f00000000;
	mov.f32 	%f212, 0f00000000;
	@%p2 bra 	$L__BB0_23;
	setp.neu.f32 	%p3, %f4, %f1;
	mov.f32 	%f208, 0f3F800000;
	@%p3 bra 	$L__BB0_20;
	sub.f32 	%f68, %f2, %f3;
	div.rn.f32 	%f6, %f68, %f5;
	setp.geu.f32 	%p5, %f6, 0f00000000;
	setp.lt.f32 	%p6, %f6, 0f00000000;
	selp.f32 	%f7, 0f3F800000, 0f00000000, %p6;
	@%p5 bra 	$L__BB0_8;
	abs.f32 	%f8, %f7;
	setp.num.f32 	%p7, %f8, %f8;
	@%p7 bra 	$L__BB0_6;
	mov.f32 	%f111, 0fBF800000;
	add.rn.f32 	%f208, %f111, %f7;
	bra.uni 	$L__BB0_8;
$L__BB0_6:
	setp.eq.f32 	%p8, %f8, 0f7F800000;
	@%p8 bra 	$L__BB0_8;
	mov.f32 	%f70, 0f00000000;
	mov.f32 	%f71, 0f3F000000;
	mul.rn.f32 	%f72, %f71, %f70;
	mov.f32 	%f73, 0f3DF6384F;
	mul.rn.f32 	%f74, %f73, %f70;
	mul.f32 	%f75, %f74, 0f40400000;
	fma.rn.f32 	%f76, %f72, 0f3FB8AA3B, 0f00000000;
	add.f32 	%f77, %f76, 0f00000000;
	fma.rn.f32 	%f78, %f75, %f72, %f77;
	fma.rn.f32 	%f79, %f74, 0f00000000, %f78;
	add.rn.f32 	%f80, %f70, %f79;
	mul.rn.f32 	%f81, %f80, %f7;
	cvt.rni.f32.f32 	%f82, %f81;
	sub.f32 	%f83, %f81, %f82;
	neg.f32 	%f84, %f81;
	fma.rn.f32 	%f85, %f80, %f7, %f84;
	mov.f32 	%f86, 0f80000000;
	add.rn.f32 	%f87, %f80, %f86;
	neg.f32 	%f88, %f87;
	add.rn.f32 	%f89, %f79, %f88;
	fma.rn.f32 	%f90, %f89, %f7, %f85;
	add.f32 	%f91, %f83, %f90;
	setp.gt.f32 	%p9, %f82, 0f00000000;
	selp.b32 	%r34, 0, -2097152000, %p9;
	setp.lt.f32 	%p10, %f81, 0f00000000;
	selp.f32 	%f92, 0f00000000, 0f7F800000, %p10;
	abs.f32 	%f93, %f81;
	setp.gt.f32 	%p11, %f93, 0f43180000;
	cvt.rzi.s32.f32 	%r35, %f82;
	shl.b32 	%r36, %r35, 23;
	sub.s32 	%r37, %r36, %r34;
	mov.b32 	%f94, %r37;
	add.s32 	%r38, %r34, 2130706432;
	mov.b32 	%f95, %r38;
	fma.rn.f32 	%f96, %f91, 0f391FCB8E, 0f3AAF85ED;
	fma.rn.f32 	%f97, %f96, %f91, 0f3C1D9856;
	fma.rn.f32 	%f98, %f97, %f91, 0f3D6357BB;
	fma.rn.f32 	%f99, %f98, %f91, 0f3E75FDEC;
	fma.rn.f32 	%f100, %f99, %f91, 0f3F317218;
	fma.rn.f32 	%f101, %f100, %f91, 0f3F800000;
	mul.f32 	%f102, %f101, %f95;
	mul.f32 	%f103, %f102, %f94;
	selp.f32 	%f104, %f92, %f103, %p11;
	mul.f32 	%f105, %f7, 0f3F000000;
	cvt.rzi.f32.f32 	%f106, %f105;
	add.f32 	%f107, %f106, %f106;
	sub.f32 	%f108, %f7, %f107;
	abs.f32 	%f109, %f108;
	setp.neu.f32 	%p12, %f109, 0f3F800000;
	neg.f32 	%f110, %f104;
	selp.f32 	%f208, %f104, %f110, %p12;
$L__BB0_8:
	mul.f32 	%f12, %f6, %f208;
	abs.f32 	%f211, %f12;
	setp.lt.f32 	%p13, %f211, 0f40C00000;
	@%p13 bra 	$L__BB0_19;
	setp.gtu.f32 	%p14, %f211, 0f4C400000;
	@%p14 bra 	$L__BB0_16;
	mov.f32 	%f112, 0f40C00000;
	div.approx.f32 	%f113, %f211, %f112;
	cvt.rzi.f32.f32 	%f209, %f113;
	fma.rn.f32 	%f15, %f209, 0fC0C00000, %f211;
	mov.b32 	%r2, %f15;
	setp.lt.u32 	%p15, %r2, 1086324736;
	@%p15 bra 	$L__BB0_15;
	setp.lt.u32 	%p16, %r2, -2147483647;
	@%p16 bra 	$L__BB0_13;
	add.f32 	%f117, %f209, 0fBF800000;
	setp.lt.f32 	%p19, %f15, 0fC0C00000;
	add.f32 	%f118, %f117, 0fBF800000;
	selp.f32 	%f209, %f118, %f117, %p19;
	bra.uni 	$L__BB0_15;
$L__BB0_13:
	add.f32 	%f209, %f209, 0f3F800000;
	setp.ltu.f32 	%p17, %f15, 0f41400000;
	@%p17 bra 	$L__BB0_15;
	add.f32 	%f114, %f209, 0f3F800000;
	fma.rn.f32 	%f115, 0f40C00000, 0fC0400000, %f15;
	setp.ge.f32 	%p18, %f115, 0f00000000;
	add.f32 	%f116, %f114, 0f3F800000;
	selp.f32 	%f209, %f116, %f114, %p18;
$L__BB0_15:
	fma.rn.f32 	%f211, %f209, 0fC0C00000, %f211;
	bra.uni 	$L__BB0_19;
$L__BB0_16:
	mov.b32 	%r3, %f211;
	and.b32  	%r39, %r3, 8388607;
	or.b32  	%r60, %r39, 1065353216;
	mov.b32 	%f210, %r60;
	and.b32  	%r40, %r3, -8388608;
	add.s32 	%r61, %r40, -1082130432;
	setp.eq.s32 	%p20, %r61, 0;
	@%p20 bra 	$L__BB0_18;
$L__BB0_17:
	min.u32 	%r41, %r61, 192937984;
	add.s32 	%r42, %r60, %r41;
	mov.b32 	%f119, %r42;
	mul.f32 	%f120, %f119, 0f3F2AAAAB;
	fma.rn.f32 	%f121, %f120, 0fBFC00000, %f119;
	fma.rn.f32 	%f122, %f121, 0f3F2AAAAB, %f120;
	fma.rn.f32 	%f123, %f122, 0fBFC00000, %f119;
	mov.f32 	%f124, 0f3F2AAAAB;
	fma.rz.f32 	%f125, %f123, %f124, %f122;
	cvt.rzi.f32.f32 	%f126, %f125;
	fma.rn.f32 	%f210, %f126, 0fBFC00000, %f119;
	sub.s32 	%r61, %r61, %r41;
	mov.b32 	%r60, %f210;
	setp.ne.s32 	%p21, %r61, 0;
	setp.ne.s32 	%p22, %r60, 0;
	and.pred  	%p23, %p21, %p22;
	@%p23 bra 	$L__BB0_17;
$L__BB0_18:
	setp.gt.u32 	%p24, %r3, 2139095039;
	selp.f32 	%f128, 0f7FFFFFFF, 0f4C000000, %p24;
	mul.f32 	%f129, %f210, 0f34000000;
	mul.f32 	%f211, %f128, %f129;
$L__BB0_19:
	abs.f32 	%f130, %f211;
	setp.nan.f32 	%p25, %f130, %f130;
	copysign.f32 	%f131, %f12, %f211;
	selp.f32 	%f132, %f211, %f131, %p25;
	mul.f32 	%f133, %f208, %f132;
	fma.rn.f32 	%f134, %f7, 0f40C00000, %f133;
	div.rn.f32 	%f212, %f134, 0f40C00000;
	bra.uni 	$L__BB0_23;
$L__BB0_20:
	setp.neu.f32 	%p4, %f4, %f2;
	@%p4 bra 	$L__BB0_22;
	sub.f32 	%f65, %f3, %f1;
	div.rn.f32 	%f66, %f65, %f5;
	cvt.f64.f32 	%fd4, %f66;
	add.f64 	%fd5, %fd4, 0d4000000000000000;
	div.rn.f64 	%fd6, %fd5, 0d4018000000000000;
	cvt.rn.f32.f64 	%f212, %fd6;
	bra.uni 	$L__BB0_23;
$L__BB0_22:
	sub.f32 	%f63, %f1, %f2;
	div.rn.f32 	%f64, %f63, %f5;
	cvt.f64.f32 	%fd1, %f64;
	add.f64 	%fd2, %fd1, 0d4010000000000000;
	div.rn.f64 	%fd3, %fd2, 0d4018000000000000;
	cvt.rn.f32.f64 	%f212, %fd3;
$L__BB0_23:
	add.f32 	%f30, %f58, %f212;
	abs.f32 	%f215, %f30;
	setp.lt.f32 	%p26, %f215, 0f3F800000;
	@%p26 bra 	$L__BB0_34;
	setp.gtu.f32 	%p27, %f215, 0f4B000000;
	@%p27 bra 	$L__BB0_31;
	mov.f32 	%f135, 0f3F800000;
	div.approx.f32 	%f136, %f215, %f135;
	cvt.rzi.f32.f32 	%f213, %f136;
	sub.f32 	%f33, %f215, %f213;
	mov.b32 	%r10, %f33;
	setp.lt.u32 	%p28, %r10, 1065353216;
	@%p28 bra 	$L__BB0_30;
	setp.lt.u32 	%p29, %r10, -2147483647;
	@%p29 bra 	$L__BB0_28;
	add.f32 	%f140, %f213, 0fBF800000;
	setp.lt.f32 	%p32, %f33, 0fBF800000;
	add.f32 	%f141, %f140, 0fBF800000;
	selp.f32 	%f213, %f141, %f140, %p32;
	bra.uni 	$L__BB0_30;
$L__BB0_28:
	add.f32 	%f213, %f213, 0f3F800000;
	setp.ltu.f32 	%p30, %f33, 0f40000000;
	@%p30 bra 	$L__BB0_30;
	add.f32 	%f137, %f213, 0f3F800000;
	add.f32 	%f138, %f33, 0fC0400000;
	setp.ge.f32 	%p31, %f138, 0f00000000;
	add.f32 	%f139, %f137, 0f3F800000;
	selp.f32 	%f213, %f139, %f137, %p31;
$L__BB0_30:
	sub.f32 	%f215, %f215, %f213;
	bra.uni 	$L__BB0_34;
$L__BB0_31:
	mov.b32 	%r11, %f215;
	and.b32  	%r43, %r11, 8388607;
	or.b32  	%r62, %r43, 1065353216;
	mov.b32 	%f214, %r62;
	and.b32  	%r44, %r11, -8388608;
	add.s32 	%r63, %r44, -1065353216;
	setp.eq.s32 	%p33, %r63, 0;
	@%p33 bra 	$L__BB0_33;
$L__BB0_32:
	min.u32 	%r45, %r63, 192937984;
	add.s32 	%r46, %r62, %r45;
	mov.b32 	%f142, %r46;
	sub.f32 	%f143, %f142, %f142;
	add.f32 	%f144, %f143, %f142;
	sub.f32 	%f145, %f142, %f144;
	mov.f32 	%f146, 0f3F800000;
	fma.rz.f32 	%f147, %f145, %f146, %f144;
	cvt.rzi.f32.f32 	%f148, %f147;
	sub.f32 	%f214, %f142, %f148;
	sub.s32 	%r63, %r63, %r45;
	mov.b32 	%r62, %f214;
	setp.ne.s32 	%p34, %r63, 0;
	setp.ne.s32 	%p35, %r62, 0;
	and.pred  	%p36, %p34, %p35;
	@%p36 bra 	$L__BB0_32;
$L__BB0_33:
	setp.gt.u32 	%p37, %r11, 2139095039;
	selp.f32 	%f150, 0f7FFFFFFF, 0f4B000000, %p37;
	mul.f32 	%f151, %f214, 0f34000000;
	mul.f32 	%f215, %f150, %f151;
$L__BB0_34:
	abs.f32 	%f152, %f215;
	setp.nan.f32 	%p38, %f152, %f152;
	copysign.f32 	%f153, %f30, %f215;
	selp.f32 	%f154, %f215, %f153, %p38;
	mul.f32 	%f44, %f154, 0f40C00000;
	abs.f32 	%f218, %f44;
	setp.lt.f32 	%p39, %f218, 0f40000000;
	@%p39 bra 	$L__BB0_45;
	setp.gtu.f32 	%p40, %f218, 0f4B800000;
	@%p40 bra 	$L__BB0_42;
	mov.f32 	%f155, 0f40000000;
	div.approx.f32 	%f156, %f218, %f155;
	cvt.rzi.f32.f32 	%f216, %f156;
	fma.rn.f32 	%f47, %f216, 0fC0000000, %f218;
	mov.b32 	%r18, %f47;
	setp.lt.u32 	%p41, %r18, 1073741824;
	@%p41 bra 	$L__BB0_41;
	setp.lt.u32 	%p42, %r18, -2147483647;
	@%p42 bra 	$L__BB0_39;
	add.f32 	%f160, %f216, 0fBF800000;
	setp.lt.f32 	%p45, %f47, 0fC0000000;
	add.f32 	%f161, %f160, 0fBF800000;
	selp.f32 	%f216, %f161, %f160, %p45;
	bra.uni 	$L__BB0_41;
$L__BB0_39:
	add.f32 	%f216, %f216, 0f3F800000;
	setp.ltu.f32 	%p43, %f47, 0f40800000;
	@%p43 bra 	$L__BB0_41;
	add.f32 	%f157, %f216, 0f3F800000;
	fma.rn.f32 	%f158, 0f40000000, 0fC0400000, %f47;
	setp.ge.f32 	%p44, %f158, 0f00000000;
	add.f32 	%f159, %f157, 0f3F800000;
	selp.f32 	%f216, %f159, %f157, %p44;
$L__BB0_41:
	fma.rn.f32 	%f218, %f216, 0fC0000000, %f218;
	bra.uni 	$L__BB0_45;
$L__BB0_42:
	mov.b32 	%r19, %f218;
	and.b32  	%r47, %r19, 8388607;
	or.b32  	%r64, %r47, 1065353216;
	mov.b32 	%f217, %r64;
	and.b32  	%r48, %r19, -8388608;
	add.s32 	%r65, %r48, -1073741824;
	setp.eq.s32 	%p46, %r65, 0;
	@%p46 bra 	$L__BB0_44;
$L__BB0_43:
	min.u32 	%r49, %r65, 192937984;
	add.s32 	%r50, %r64, %r49;
	mov.b32 	%f162, %r50;
	sub.f32 	%f163, %f162, %f162;
	add.f32 	%f164, %f163, %f162;
	sub.f32 	%f165, %f162, %f164;
	mov.f32 	%f166, 0f3F800000;
	fma.rz.f32 	%f167, %f165, %f166, %f164;
	cvt.rzi.f32.f32 	%f168, %f167;
	sub.f32 	%f217, %f162, %f168;
	sub.s32 	%r65, %r65, %r49;
	mov.b32 	%r64, %f217;
	setp.ne.s32 	%p47, %r65, 0;
	setp.ne.s32 	%p48, %r64, 0;
	and.pred  	%p49, %p47, %p48;
	@%p49 bra 	$L__BB0_43;
$L__BB0_44:
	setp.gt.u32 	%p50, %r19, 2139095039;
	selp.f32 	%f170, 0f7FFFFFFF, 0f4B800000, %p50;
	mul.f32 	%f171, %f217, 0f34000000;
	mul.f32 	%f218, %f170, %f171;
$L__BB0_45:
	setp.gt.f32 	%p51, %f4, 0f00000000;
	div.rn.f32 	%f172, %f5, %f4;
	selp.f32 	%f173, %f172, 0f00000000, %p51;
	mul.f32 	%f174, %f4, %f173;
	cvt.s64.s32 	%rd6, %r1;
	abs.f32 	%f175, %f218;
	setp.nan.f32 	%p52, %f175, %f175;
	copysign.f32 	%f176, %f44, %f218;
	selp.f32 	%f177, %f218, %f176, %p52;
	add.f32 	%f178, %f177, 0fBF800000;
	abs.f32 	%f179, %f178;
	cvt.f64.f32 	%fd7, %f179;
	mov.f64 	%fd8, 0d3FF0000000000000;
	sub.f64 	%fd9, %fd8, %fd7;
	cvt.f64.f32 	%fd10, %f5;
	mul.f64 	%fd11, %fd9, %fd10;
	cvt.rn.f32.f64 	%f180, %fd11;
	sub.f32 	%f181, %f4, %f5;
	setp.ge.f32 	%p53, %f44, 0f00000000;
	setp.lt.f32 	%p54, %f44, 0f3F800000;
	and.pred  	%p55, %p53, %p54;
	setp.ge.f32 	%p56, %f44, 0f3F800000;
	setp.lt.f32 	%p57, %f44, 0f40000000;
	and.pred  	%p58, %p56, %p57;
	setp.ge.f32 	%p59, %f44, 0f40000000;
	setp.lt.f32 	%p60, %f44, 0f40400000;
	and.pred  	%p61, %p59, %p60;
	setp.ge.f32 	%p62, %f44, 0f40400000;
	setp.lt.f32 	%p63, %f44, 0f40800000;
	and.pred  	%p64, %p62, %p63;
	setp.ge.f32 	%p65, %f44, 0f40800000;
	setp.lt.f32 	%p66, %f44, 0f40A00000;
	and.pred  	%p67, %p65, %p66;
	setp.ge.f32 	%p68, %f44, 0f40A00000;
	setp.lt.f32 	%p69, %f44, 0f40C00000;
	and.pred  	%p70, %p68, %p69;
	or.pred  	%p71, %p55, %p70;
	selp.u32 	%r51, 1, 0, %p71;
	cvt.rn.f32.u32 	%f182, %r51;
	or.pred  	%p72, %p58, %p67;
	selp.u32 	%r52, 1, 0, %p72;
	cvt.rn.f32.u32 	%f183, %r52;
	mul.f32 	%f184, %f183, %f180;
	fma.rn.f32 	%f185, %f174, %f182, %f184;
	add.f32 	%f186, %f181, %f185;
	mov.f32 	%f187, 0f3F000000;
	copysign.f32 	%f188, %f186, %f187;
	add.rz.f32 	%f189, %f186, %f188;
	cvt.rzi.f32.f32 	%f190, %f189;
	cvt.rzi.u32.f32 	%r53, %f190;
	cvta.to.global.u64 	%rd7, %rd2;
	add.s64 	%rd8, %rd7, %rd6;
	st.global.u8 	[%rd8], %r53;
	or.pred  	%p73, %p58, %p61;
	selp.u32 	%r54, 1, 0, %p73;
	cvt.rn.f32.u32 	%f191, %r54;
	or.pred  	%p74, %p55, %p64;
	selp.u32 	%r55, 1, 0, %p74;
	cvt.rn.f32.u32 	%f192, %r55;
	mul.f32 	%f193, %f192, %f180;
	fma.rn.f32 	%f194, %f174, %f191, %f193;
	add.f32 	%f195, %f181, %f194;
	copysign.f32 	%f196, %f195, %f187;
	add.rz.f32 	%f197, %f195, %f196;
	cvt.rzi.f32.f32 	%f198, %f197;
	cvt.rzi.u32.f32 	%r56, %f198;
	st.global.u8 	[%rd8+1], %r56;
	or.pred  	%p75, %p64, %p67;
	selp.u32 	%r57, 1, 0, %p75;
	cvt.rn.f32.u32 	%f199, %r57;
	or.pred  	%p76, %p61, %p70;
	selp.u32 	%r58, 1, 0, %p76;
	cvt.rn.f32.u32 	%f200, %r58;
	mul.f32 	%f201, %f200, %f180;
	fma.rn.f32 	%f202, %f174, %f199, %f201;
	add.f32 	%f203, %f181, %f202;
	copysign.f32 	%f204, %f203, %f187;
	add.rz.f32 	%f205, %f203, %f204;
	cvt.rzi.f32.f32 	%f206, %f205;
	cvt.rzi.u32.f32 	%r59, %f206;
	st.global.u8 	[%rd8+2], %r59;
$L__BB0_46:
	ret;

}


// ===== COMPILED SASS (sm_100) =====

	.target	sm_100

	.elftype	@"ET_EXEC"


//--------------------- .note.nv.tkinfo           --------------------------
	.section	.note.nv.tkinfo,"",@"SHT_NOTE"
	.sectionflags	@"SHF_NOTE_NV_TKINFO"
	.tkinfo
        /*0018*/ 	.word	0x00000002
        /*0030*/ 	.string	""
        /*0030*/ 	.string	"ptxas"
        /*0030*/ 	.string	"Cuda compilation tools, release 13.0, V13.0.88"
        /*0030*/ 	.string	"Build cuda_13.0.r13.0/compiler.36424714_0"
        /*0030*/ 	.string	"-arch sm_100 -m 64 "



//--------------------- .note.nv.cuinfo           --------------------------
	.section	.note.nv.cuinfo,"",@"SHT_NOTE"
	.sectionflags	@"SHF_NOTE_NV_CUINFO"
        /*0018*/ 	.short	0x0002
        /*001a*/ 	.short	0x0064
        /*001c*/ 	.short	0x0082
	.zero		2


//--------------------- .nv.info                  --------------------------
	.section	.nv.info,"",@"SHT_CUDA_INFO"
	.align	4


	//----- nvinfo : EIATTR_REGCOUNT
	.align		4
        /*0000*/ 	.byte	0x04, 0x2f
        /*0002*/ 	.short	(.L_1 - .L_0)
	.align		4
.L_0:
        /*0004*/ 	.word	index@(_Z14adjust_hue_hwciiPhS_f)
        /*0008*/ 	.word	0x0000001b


	//----- nvinfo : EIATTR_FRAME_SIZE
	.align		4
.L_1:
        /*000c*/ 	.byte	0x04, 0x11
        /*000e*/ 	.short	(.L_3 - .L_2)
	.align		4
.L_2:
        /*0010*/ 	.word	index@($__internal_1_$__cuda_sm3x_div_rn_noftz_f32_slowpath)
        /*0014*/ 	.word	0x00000000


	//----- nvinfo : EIATTR_FRAME_SIZE
	.align		4
.L_3:
        /*0018*/ 	.byte	0x04, 0x11
        /*001a*/ 	.short	(.L_5 - .L_4)
	.align		4
.L_4:
        /*001c*/ 	.word	index@($__internal_0_$__cuda_sm20_div_rn_f64_full)
        /*0020*/ 	.word	0x00000000


	//----- nvinfo : EIATTR_FRAME_SIZE
	.align		4
.L_5:
        /*0024*/ 	.byte	0x04, 0x11
        /*0026*/ 	.short	(.L_7 - .L_6)
	.align		4
.L_6:
        /*0028*/ 	.word	index@(_Z14adjust_hue_hwciiPhS_f)
        /*002c*/ 	.word	0x00000000


	//----- nvinfo : EIATTR_MIN_STACK_SIZE
	.align		4
.L_7:
        /*0030*/ 	.byte	0x04, 0x12
        /*0032*/ 	.short	(.L_9 - .L_8)
	.align		4
.L_8:
        /*0034*/ 	.word	index@(_Z14adjust_hue_hwciiPhS_f)
        /*0038*/ 	.word	0x00000000
.L_9:


//--------------------- .nv.compat                --------------------------
	.section	.nv.compat,"",@"SHT_CUDA_COMPAT_INFO"
	.align	4
        /*0000*/ 	.byte	0x02, 0x09, 0x00, 0x00, 0x02, 0x02, 0x01, 0x00, 0x02, 0x05, 0x05, 0x00, 0x03, 0x07, 0x01, 0x01
        /*0010*/ 	.byte	0x02, 0x03, 0x00, 0x00, 0x02, 0x06, 0x01, 0x00, 0x04, 0x0b, 0x08, 0x00, 0x01, 0x00, 0x00, 0x00
        /*0020*/ 	.byte	0x00, 0x00, 0x00, 0x00


//--------------------- .nv.info._Z14adjust_hue_hwciiPhS_f --------------------------
	.section	.nv.info._Z14adjust_hue_hwciiPhS_f,"",@"SHT_CUDA_INFO"
	.sectionflags	@""
	.align	4


	//----- nvinfo : EIATTR_CUDA_API_VERSION
	.align		4
        /*0000*/ 	.byte	0x04, 0x37
        /*0002*/ 	.short	(.L_11 - .L_10)
.L_10:
        /*0004*/ 	.word	0x00000082


	//----- nvinfo : EIATTR_KPARAM_INFO
	.align		4
.L_11:
        /*0008*/ 	.byte	0x04, 0x17
        /*000a*/ 	.short	(.L_13 - .L_12)
.L_12:
        /*000c*/ 	.word	0x00000000
        /*0010*/ 	.short	0x0004
        /*0012*/ 	.short	0x0018
        /*0014*/ 	.byte	0x00, 0xf0, 0x11, 0x00


	//----- nvinfo : EIATTR_KPARAM_INFO
	.align		4
.L_13:
        /*0018*/ 	.byte	0x04, 0x17
        /*001a*/ 	.short	(.L_15 - .L_14)
.L_14:
        /*001c*/ 	.word	0x00000000
        /*0020*/ 	.short	0x0003
        /*0022*/ 	.short	0x0010
        /*0024*/ 	.byte	0x00, 0xf5, 0x21, 0x00


	//----- nvinfo : EIATTR_KPARAM_INFO
	.align		4
.L_15:
        /*0028*/ 	.byte	0x04, 0x17
        /*002a*/ 	.short	(.L_17 - .L_16)
.L_16:
        /*002c*/ 	.word	0x00000000
        /*0030*/ 	.short	0x0002
        /*0032*/ 	.short	0x0008
        /*0034*/ 	.byte	0x00, 0xf5, 0x21, 0x00


	//----- nvinfo : EIATTR_KPARAM_INFO
	.align		4
.L_17:
        /*0038*/ 	.byte	0x04, 0x17
        /*003a*/ 	.short	(.L_19 - .L_18)
.L_18:
        /*003c*/ 	.word	0x00000000
        /*0040*/ 	.short	0x0001
        /*0042*/ 	.short	0x0004
        /*0044*/ 	.byte	0x00, 0xf0, 0x11, 0x00


	//----- nvinfo : EIATTR_KPARAM_INFO
	.align		4
.L_19:
        /*0048*/ 	.byte	0x04, 0x17
        /*004a*/ 	.short	(.L_21 - .L_20)
.L_20:
        /*004c*/ 	.word	0x00000000
        /*0050*/ 	.short	0x0000
        /*0052*/ 	.short	0x0000
        /*0054*/ 	.byte	0x00, 0xf0, 0x11, 0x00


	//----- nvinfo : EIATTR_SPARSE_MMA_MASK
	.align		4
.L_21:
        /*0058*/ 	.byte	0x03, 0x50
        /*005a*/ 	.short	0x0000


	//----- nvinfo : EIATTR_MAXREG_COUNT
	.align		4
        /*005c*/ 	.byte	0x03, 0x1b
        /*005e*/ 	.short	0x00ff


	//----- nvinfo : EIATTR_MERCURY_ISA_VERSION
	.align		4
        /*0060*/ 	.byte	0x03, 0x5f
        /*0062*/ 	.short	0x0101


	//----- nvinfo : EIATTR_VRC_CTA_INIT_COUNT
	.align		4
        /*0064*/ 	.byte	0x02, 0x4a
	.zero		1
	.zero		1


	//----- nvinfo : EIATTR_EXIT_INSTR_OFFSETS
	.align		4
        /*0068*/ 	.byte	0x04, 0x1c
        /*006a*/ 	.short	(.L_23 - .L_22)


	//   ....[0]....
.L_22:
        /*006c*/ 	.word	0x000000a0


	//   ....[1]....
        /*0070*/ 	.word	0x00001be0


	//----- nvinfo : EIATTR_CRS_STACK_SIZE
	.align		4
.L_23:
        /*0074*/ 	.byte	0x04, 0x1e
        /*0076*/ 	.short	(.L_25 - .L_24)
.L_24:
        /*0078*/ 	.word	0x00000000


	//----- nvinfo : EIATTR_CBANK_PARAM_SIZE
	.align		4
.L_25:
        /*007c*/ 	.byte	0x03, 0x19
        /*007e*/ 	.short	0x001c


	//----- nvinfo : EIATTR_PARAM_CBANK
	.align		4
        /*0080*/ 	.byte	0x04, 0x0a
        /*0082*/ 	.short	(.L_27 - .L_26)
	.align		4
.L_26:
        /*0084*/ 	.word	index@(.nv.constant0._Z14adjust_hue_hwciiPhS_f)
        /*0088*/ 	.short	0x0380
        /*008a*/ 	.short	0x001c


	//----- nvinfo : EIATTR_SW_WAR
	.align		4
.L_27:
        /*008c*/ 	.byte	0x04, 0x36
        /*008e*/ 	.short	(.L_29 - .L_28)
.L_28:
        /*0090*/ 	.word	0x00000008
.L_29:


//--------------------- .nv.callgraph             --------------------------
	.section	.nv.callgraph,"",@"SHT_CUDA_CALLGRAPH"
	.align	4
	.sectionentsize	8
	.align		4
        /*0000*/ 	.word	0x00000000
	.align		4
        /*0004*/ 	.word	0xffffffff
	.align		4
        /*0008*/ 	.word	0x00000000
	.align		4
        /*000c*/ 	.word	0xfffffffe
	.align		4
        /*0010*/ 	.word	0x00000000
	.align		4
        /*0014*/ 	.word	0xfffffffd
	.align		4
        /*0018*/ 	.word	0x00000000
	.align		4
        /*001c*/ 	.word	0xfffffffc


//--------------------- .text._Z14adjust_hue_hwciiPhS_f --------------------------
	.section	.text._Z14adjust_hue_hwciiPhS_f,"ax",@progbits
	.align	128
        .global         _Z14adjust_hue_hwciiPhS_f
        .type           _Z14adjust_hue_hwciiPhS_f,@function
        .size           _Z14adjust_hue_hwciiPhS_f,(.L_x_62 - _Z14adjust_hue_hwciiPhS_f)
        .other          _Z14adjust_hue_hwciiPhS_f,@"STO_CUDA_ENTRY STV_DEFAULT"
_Z14adjust_hue_hwciiPhS_f:
.text._Z14adjust_hue_hwciiPhS_f:
[----:B------:R-:W-:Y:S01]  /*0000*/  LDC R1, c[0x0][0x37c] ;  /* 0x0000df00ff017b82 */ /* 0x000fe20000000800 */
[----:B------:R-:W0:Y:S01]  /*0010*/  S2R R4, SR_CTAID.X ;  /* 0x0000000000047919 */ /* 0x000e220000002500 */
[----:B------:R-:W1:Y:S01]  /*0020*/  LDCU.64 UR4, c[0x0][0x380] ;  /* 0x00007000ff0477ac */ /* 0x000e620008000a00 */
[----:B------:R-:W0:Y:S01]  /*0030*/  S2R R3, SR_TID.X ;  /* 0x0000000000037919 */ /* 0x000e220000002100 */
[----:B------:R-:W0:Y:S01]  /*0040*/  LDCU UR6, c[0x0][0x360] ;  /* 0x00006c00ff0677ac */ /* 0x000e220008000800 */
[----:B-1----:R-:W-:-:S04]  /*0050*/  UIMAD UR4, UR4, UR5, URZ ;  /* 0x00000005040472a4 */ /* 0x002fc8000f8e02ff */
[----:B------:R-:W-:Y:S01]  /*0060*/  UIMAD UR4, UR4, 0x3, URZ ;  /* 0x00000003040478a4 */ /* 0x000fe2000f8e02ff */
[----:B0-----:R-:W-:-:S04]  /*0070*/  IMAD R4, R4, UR6, R3 ;  /* 0x0000000604047c24 */ /* 0x001fc8000f8e0203 */
[----:B------:R-:W-:-:S05]  /*0080*/  IMAD R4, R4, 0x3, RZ ;  /* 0x0000000304047824 */ /* 0x000fca00078e02ff */
[----:B------:R-:W-:-:S13]  /*0090*/  ISETP.GT.AND P0, PT, R4, UR4, PT ;  /* 0x0000000404007c0c */ /* 0x000fda000bf04270 */
[----:B------:R-:W-:Y:S05]  /*00a0*/  @P0 EXIT ;  /* 0x000000000000094d */ /* 0x000fea0003800000 */
[----:B------:R-:W0:Y:S01]  /*00b0*/  LDCU.64 UR6, c[0x0][0x388] ;  /* 0x00007100ff0677ac */ /* 0x000e220008000a00 */
[----:B------:R-:W1:Y:S01]  /*00c0*/  LDCU.64 UR4, c[0x0][0x358] ;  /* 0x00006b00ff0477ac */ /* 0x000e620008000a00 */
[----:B0-----:R-:W-:-:S04]  /*00d0*/  IADD3 R2, P0, PT, R4, UR6, RZ ;  /* 0x0000000604027c10 */ /* 0x001fc8000ff1e0ff */
[----:B------:R-:W-:-:S05]  /*00e0*/  LEA.HI.X.SX32 R3, R4, UR7, 0x1, P0 ;  /* 0x0000000704037c11 */ /* 0x000fca00080f0eff */
[----:B-1----:R-:W2:Y:S04]  /*00f0*/  LDG.E.U8 R0, desc[UR4][R2.64] ;  /* 0x0000000402007981 */ /* 0x002ea8000c1e1100 */
[----:B------:R-:W3:Y:S04]  /*0100*/  LDG.E.U8 R5, desc[UR4][R2.64+0x1] ;  /* 0x0000010402057981 */ /* 0x000ee8000c1e1100 */
[----:B------:R-:W4:Y:S01]  /*0110*/  LDG.E.U8 R6, desc[UR4][R2.64+0x2] ;  /* 0x0000020402067981 */ /* 0x000f22000c1e1100 */
[----:B------:R-:W-:Y:S01]  /*0120*/  BSSY.RECONVERGENT B0, `(.L_x_0) ;  /* 0x00000ec000007945 */ /* 0x000fe20003800200 */
[----:B--2---:R-:W-:-:S02]  /*0130*/  I2FP.F32.U32 R8, R0 ;  /* 0x0000000000087245 */ /* 0x004fc40000201000 */
[----:B---3--:R-:W-:Y:S02]  /*0140*/  I2FP.F32.U32 R9, R5 ;  /* 0x0000000500097245 */ /* 0x008fe40000201000 */
[----:B----4-:R-:W-:Y:S01]  /*0150*/  I2FP.F32.U32 R10, R6 ;  /* 0x00000006000a7245 */ /* 0x010fe20000201000 */
[----:B------:R-:W-:-:S03]  /*0160*/  IMAD.MOV.U32 R6, RZ, RZ, RZ ;  /* 0x000000ffff067224 */ /* 0x000fc600078e00ff */
[CCC-:B------:R-:W-:Y:S02]  /*0170*/  FMNMX3 R5, R9.reuse, R10.reuse, R8.reuse, !PT ;  /* 0x0000000a09057276 */ /* 0x1c0fe40007800008 */
[----:B------:R-:W-:-:S04]  /*0180*/  FMNMX3 R0, R9, R10, R8, PT ;  /* 0x0000000a09007276 */ /* 0x000fc80003800008 */
[C---:B------:R-:W-:Y:S01]  /*0190*/  FSETP.GT.AND P0, PT, R5.reuse, R0, PT ;  /* 0x000000000500720b */ /* 0x040fe20003f04000 */
[----:B------:R-:W-:-:S12]  /*01a0*/  FADD R0, R5, -R0 ;  /* 0x8000000005007221 */ /* 0x000fd80000000000 */
[----:B------:R-:W-:Y:S05]  /*01b0*/  @!P0 BRA `(.L_x_1) ;  /* 0x0000000c00888947 */ /* 0x000fea0003800000 */
[----:B------:R-:W-:-:S13]  /*01c0*/  FSETP.NEU.AND P0, PT, R5, R8, PT ;  /* 0x000000080500720b */ /* 0x000fda0003f0d000 */
[----:B------:R-:W-:Y:S05]  /*01d0*/  @P0 BRA `(.L_x_2) ;  /* 0x0000000800340947 */ /* 0x000fea0003800000 */
[----:B------:R-:W0:Y:S01]  /*01e0*/  MUFU.RCP R7, R0 ;  /* 0x0000000000077308 */ /* 0x000e220000001000 */
[----:B------:R-:W-:Y:S01]  /*01f0*/  FADD R3, R9, -R10 ;  /* 0x8000000a09037221 */ /* 0x000fe20000000000 */
[----:B------:R-:W-:Y:S06]  /*0200*/  BSSY.RECONVERGENT B1, `(.L_x_3) ;  /* 0x000000d000017945 */ /* 0x000fec0003800200 */
[----:B------:R-:W1:Y:S01]  /*0210*/  FCHK P0, R3, R0 ;  /* 0x0000000003007302 */ /* 0x000e620000000000 */
[----:B0-----:R-:W-:-:S04]  /*0220*/  FFMA R2, -R0, R7, 1 ;  /* 0x3f80000000027423 */ /* 0x001fc80000000107 */
[----:B------:R-:W-:Y:S01]  /*0230*/  FFMA R2, R7, R2, R7 ;  /* 0x0000000207027223 */ /* 0x000fe20000000007 */
[----:B------:R-:W-:-:S03]  /*0240*/  IMAD.MOV.U32 R7, RZ, RZ, 0x3f800000 ;  /* 0x3f800000ff077424 */ /* 0x000fc600078e00ff */
[----:B------:R-:W-:-:S04]  /*0250*/  FFMA R9, R3, R2, RZ ;  /* 0x0000000203097223 */ /* 0x000fc800000000ff */
[----:B------:R-:W-:-:S04]  /*0260*/  FFMA R6, -R0, R9, R3 ;  /* 0x0000000900067223 */ /* 0x000fc80000000103 */
[----:B------:R-:W-:Y:S01]  /*0270*/  FFMA R6, R2, R6, R9 ;  /* 0x0000000602067223 */ /* 0x000fe20000000009 */
[----:B-1----:R-:W-:Y:S06]  /*0280*/  @!P0 BRA `(.L_x_4) ;  /* 0x0000000000108947 */ /* 0x002fec0003800000 */
[----:B------:R-:W-:Y:S01]  /*0290*/  IMAD.MOV.U32 R2, RZ, RZ, R0 ;  /* 0x000000ffff027224 */ /* 0x000fe200078e0000 */
[----:B------:R-:W-:-:S07]  /*02a0*/  MOV R8, 0x2c0 ;  /* 0x000002c000087802 */ /* 0x000fce0000000f00 */
[----:B------:R-:W-:Y:S05]  /*02b0*/  CALL.REL.NOINC `($__internal_1_$__cuda_sm3x_div_rn_noftz_f32_slowpath) ;  /* 0x0000001c00c07944 */ /* 0x000fea0003c00000 */
[----:B------:R-:W-:-:S07]  /*02c0*/  IMAD.MOV.U32 R6, RZ, RZ, R14 ;  /* 0x000000ffff067224 */ /* 0x000fce00078e000e */
.L_x_4:
[----:B------:R-:W-:Y:S05]  /*02d0*/  BSYNC.RECONVERGENT B1 ;  /* 0x0000000000017941 */ /* 0x000fea0003800200 */
.L_x_3:
[C---:B------:R-:W-:Y:S01]  /*02e0*/  FSETP.GEU.AND P0, PT, R6.reuse, RZ, PT ;  /* 0x000000ff0600720b */ /* 0x040fe20003f0e000 */
[----:B------:R-:W-:Y:S01]  /*02f0*/  BSSY.RECONVERGENT B1, `(.L_x_5) ;  /* 0x000002c000017945 */ /* 0x000fe20003800200 */
[----:B------:R-:W-:-:S11]  /*0300*/  FSET.BF.LT.AND R3, R6, RZ, PT ;  /* 0x000000ff0603720a */ /* 0x000fd60003801000 */
[----:B------:R-:W-:Y:S05]  /*0310*/  @P0 BRA `(.L_x_6) ;  /* 0x0000000000a40947 */ /* 0x000fea0003800000 */
[----:B------:R-:W-:-:S13]  /*0320*/  FSETP.NAN.AND P0, PT, R3, R3, PT ;  /* 0x000000030300720b */ /* 0x000fda0003f08000 */
[----:B------:R-:W-:Y:S01]  /*0330*/  @P0 FADD R7, R3, -1 ;  /* 0xbf80000003070421 */ /* 0x000fe20000000000 */
[----:B------:R-:W-:Y:S06]  /*0340*/  @P0 BRA `(.L_x_6) ;  /* 0x0000000000980947 */ /* 0x000fec0003800000 */
[----:B------:R-:W-:-:S13]  /*0350*/  FSETP.NEU.AND P0, PT, R3, +INF , PT ;  /* 0x7f8000000300780b */ /* 0x000fda0003f0d000 */
[----:B------:R-:W-:Y:S05]  /*0360*/  @!P0 BRA `(.L_x_6) ;  /* 0x0000000000908947 */ /* 0x000fea0003800000 */
[----:B------:R-:W-:Y:S01]  /*0370*/  FFMA R2, RZ, 1.4426950216293334961, RZ ;  /* 0x3fb8aa3bff027823 */ /* 0x000fe200000000ff */
[----:B------:R-:W-:Y:S02]  /*0380*/  IMAD.MOV.U32 R11, RZ, RZ, 0x391fcb8e ;  /* 0x391fcb8eff0b7424 */ /* 0x000fe400078e00ff */
[----:B------:R-:W-:Y:S01]  /*0390*/  FMUL R12, R3, 0.5 ;  /* 0x3f000000030c7820 */ /* 0x000fe20000400000 */
[----:B------:R-:W-:-:S04]  /*03a0*/  FADD R2, RZ, R2 ;  /* 0x00000002ff027221 */ /* 0x000fc80000000000 */
[----:B------:R-:W-:Y:S01]  /*03b0*/  FFMA R2, RZ, RZ, R2 ;  /* 0x000000ffff027223 */ /* 0x000fe20000000002 */
[----:B------:R-:W0:Y:S03]  /*03c0*/  FRND.TRUNC R12, R12 ;  /* 0x0000000c000c7307 */ /* 0x000e26000020d000 */
[----:B------:R-:W-:-:S04]  /*03d0*/  FFMA R2, RZ, RZ, R2 ;  /* 0x000000ffff027223 */ /* 0x000fc80000000002 */
[----:B------:R-:W-:-:S04]  /*03e0*/  FADD R8, RZ, R2 ;  /* 0x00000002ff087221 */ /* 0x000fc80000000000 */
[----:B------:R-:W-:Y:S01]  /*03f0*/  FMUL R10, R3, R8 ;  /* 0x00000008030a7220 */ /* 0x000fe20000400000 */
[----:B------:R-:W-:-:S03]  /*0400*/  FADD R9, -RZ, R8 ;  /* 0x00000008ff097221 */ /* 0x000fc60000000100 */
[----:B------:R-:W1:Y:S01]  /*0410*/  FRND R7, R10 ;  /* 0x0000000a00077307 */ /* 0x000e620000201000 */
[----:B------:R-:W-:Y:S01]  /*0420*/  FADD R9, R2, -R9 ;  /* 0x8000000902097221 */ /* 0x000fe20000000000 */
[C---:B------:R-:W-:Y:S01]  /*0430*/  FFMA R8, R3.reuse, R8, -R10 ;  /* 0x0000000803087223 */ /* 0x040fe2000000080a */
[----:B------:R-:W-:Y:S01]  /*0440*/  FSETP.GT.AND P1, PT, |R10|, 152, PT ;  /* 0x431800000a00780b */ /* 0x000fe20003f24200 */
[----:B0-----:R-:W-:Y:S02]  /*0450*/  FADD R12, R12, R12 ;  /* 0x0000000c0c0c7221 */ /* 0x001fe40000000000 */
[C---:B------:R-:W-:Y:S02]  /*0460*/  FFMA R9, R3.reuse, R9, R8 ;  /* 0x0000000903097223 */ /* 0x040fe40000000008 */
[----:B------:R-:W0:Y:S01]  /*0470*/  F2I.NTZ R8, R10 ;  /* 0x0000000a00087305 */ /* 0x000e220000203100 */
[----:B------:R-:W-:Y:S01]  /*0480*/  FADD R12, R3, -R12 ;  /* 0x8000000c030c7221 */ /* 0x000fe20000000000 */
[----:B-1----:R-:W-:Y:S01]  /*0490*/  FADD R2, R10, -R7 ;  /* 0x800000070a027221 */ /* 0x002fe20000000000 */
[----:B------:R-:W-:-:S03]  /*04a0*/  FSETP.GT.AND P0, PT, R7, RZ, PT ;  /* 0x000000ff0700720b */ /* 0x000fc60003f04000 */
[----:B------:R-:W-:Y:S01]  /*04b0*/  FADD R2, R2, R9 ;  /* 0x0000000902027221 */ /* 0x000fe20000000000 */
[----:B------:R-:W-:Y:S02]  /*04c0*/  SEL R7, RZ, 0x83000000, P0 ;  /* 0x83000000ff077807 */ /* 0x000fe40000000000 */
[----:B------:R-:W-:Y:S01]  /*04d0*/  FSETP.GEU.AND P0, PT, R10, RZ, PT ;  /* 0x000000ff0a00720b */ /* 0x000fe20003f0e000 */
[----:B------:R-:W-:Y:S01]  /*04e0*/  FFMA R9, R2, R11, 0.0013391353422775864601 ;  /* 0x3aaf85ed02097423 */ /* 0x000fe2000000000b */
[----:B0-----:R-:W-:-:S03]  /*04f0*/  LEA R8, R8, -R7, 0x17 ;  /* 0x8000000708087211 */ /* 0x001fc600078eb8ff */
[----:B------:R-:W-:-:S04]  /*0500*/  FFMA R9, R2, R9, 0.0096188392490148544312 ;  /* 0x3c1d985602097423 */ /* 0x000fc80000000009 */
[----:B------:R-:W-:-:S04]  /*0510*/  FFMA R9, R2, R9, 0.055503588169813156128 ;  /* 0x3d6357bb02097423 */ /* 0x000fc80000000009 */
[----:B------:R-:W-:-:S04]  /*0520*/  FFMA R9, R2, R9, 0.24022644758224487305 ;  /* 0x3e75fdec02097423 */ /* 0x000fc80000000009 */
[C---:B------:R-:W-:Y:S01]  /*0530*/  FFMA R11, R2.reuse, R9, 0.69314718246459960938 ;  /* 0x3f317218020b7423 */ /* 0x040fe20000000009 */
[----:B------:R-:W-:Y:S01]  /*0540*/  VIADD R9, R7, 0x7f000000 ;  /* 0x7f00000007097836 */ /* 0x000fe20000000000 */
[----:B------:R-:W-:Y:S02]  /*0550*/  FSEL R7, RZ, +INF , !P0 ;  /* 0x7f800000ff077808 */ /* 0x000fe40004000000 */
[----:B------:R-:W-:Y:S01]  /*0560*/  FFMA R2, R2, R11, 1 ;  /* 0x3f80000002027423 */ /* 0x000fe2000000000b */
[----:B------:R-:W-:-:S03]  /*0570*/  FSETP.NEU.AND P0, PT, |R12|, 1, PT ;  /* 0x3f8000000c00780b */ /* 0x000fc60003f0d200 */
[----:B------:R-:W-:-:S04]  /*0580*/  FMUL R9, R9, R2 ;  /* 0x0000000209097220 */ /* 0x000fc80000400000 */
[----:B------:R-:W-:-:S05]  /*0590*/  @!P1 FMUL R7, R8, R9 ;  /* 0x0000000908079220 */ /* 0x000fca0000400000 */
[----:B------:R-:W-:-:S07]  /*05a0*/  FSEL R7, R7, -R7, P0 ;  /* 0x8000000707077208 */ /* 0x000fce0000000000 */
.L_x_6:
[----:B------:R-:W-:Y:S05]  /*05b0*/  BSYNC.RECONVERGENT B1 ;  /* 0x0000000000017941 */ /* 0x000fea0003800200 */
.L_x_5:
[----:B------:R-:W-:Y:S01]  /*05c0*/  FMUL R6, R6, R7 ;  /* 0x0000000706067220 */ /* 0x000fe20000400000 */
[----:B------:R-:W-:Y:S03]  /*05d0*/  BSSY.RECONVERGENT B1, `(.L_x_7) ;  /* 0x0000037000017945 */ /* 0x000fe60003800200 */
[C---:B------:R-:W-:Y:S01]  /*05e0*/  FADD R9, |R6|.reuse, -RZ ;  /* 0x800000ff06097221 */ /* 0x040fe20000000200 */
[----:B------:R-:W-:-:S13]  /*05f0*/  FSETP.GEU.AND P0, PT, |R6|, 6, PT ;  /* 0x40c000000600780b */ /* 0x000fda0003f0e200 */
[----:B------:R-:W-:Y:S05]  /*0600*/  @!P0 BRA `(.L_x_8) ;  /* 0x0000000000cc8947 */ /* 0x000fea0003800000 */
[----:B------:R-:W-:-:S13]  /*0610*/  FSETP.GTU.AND P0, PT, R9, 50331648, PT ;  /* 0x4c4000000900780b */ /* 0x000fda0003f0c000 */
[----:B------:R-:W-:Y:S05]  /*0620*/  @P0 BRA `(.L_x_9) ;  /* 0x00000000005c0947 */ /* 0x000fea0003800000 */
[----:B------:R-:W-:Y:S01]  /*0630*/  FMUL R2, R9, 0.16666667163372039795 ;  /* 0x3e2aaaab09027820 */ /* 0x000fe20000400000 */
[----:B------:R-:W-:Y:S05]  /*0640*/  BSSY.RECONVERGENT B2, `(.L_x_10) ;  /* 0x0000013000027945 */ /* 0x000fea0003800200 */
[----:B------:R-:W0:Y:S02]  /*0650*/  FRND.TRUNC R2, R2 ;  /* 0x0000000200027307 */ /* 0x000e24000020d000 */
[----:B0-----:R-:W-:-:S05]  /*0660*/  FFMA R11, R2, -6, R9 ;  /* 0xc0c00000020b7823 */ /* 0x001fca0000000009 */
[----:B------:R-:W-:-:S13]  /*0670*/  ISETP.GE.U32.AND P0, PT, R11, 0x40c00000, PT ;  /* 0x40c000000b00780c */ /* 0x000fda0003f06070 */
[----:B------:R-:W-:Y:S05]  /*0680*/  @!P0 BRA `(.L_x_11) ;  /* 0x0000000000388947 */ /* 0x000fea0003800000 */
[----:B------:R-:W-:-:S04]  /*0690*/  ISETP.GE.U32.AND P0, PT, R11, -0x7fffffff, PT ;  /* 0x800000010b00780c */ /* 0x000fc80003f06070 */
[----:B------:R-:W-:-:S09]  /*06a0*/  FSETP.GEU.OR P1, PT, R11, -6, !P0 ;  /* 0xc0c000000b00780b */ /* 0x000fd2000472e400 */
[----:B------:R-:W-:-:S04]  /*06b0*/  @P0 FADD R8, R2, -1 ;  /* 0xbf80000002080421 */ /* 0x000fc80000000000 */
[----:B------:R-:W-:-:S04]  /*06c0*/  @!P1 FADD R8, R8, -1 ;  /* 0xbf80000008089421 */ /* 0x000fc80000000000 */
[----:B------:R-:W-:Y:S01]  /*06d0*/  @P0 IMAD.MOV.U32 R2, RZ, RZ, R8 ;  /* 0x000000ffff020224 */ /* 0x000fe200078e0008 */
[----:B------:R-:W-:Y:S06]  /*06e0*/  @P0 BRA `(.L_x_11) ;  /* 0x0000000000200947 */ /* 0x000fec0003800000 */
[----:B------:R-:W-:Y:S01]  /*06f0*/  FSETP.GE.AND P0, PT, R11, 12, PT ;  /* 0x414000000b00780b */ /* 0x000fe20003f06000 */
[----:B------:R-:W-:-:S12]  /*0700*/  FADD R2, R2, 1 ;  /* 0x3f80000002027421 */ /* 0x000fd80000000000 */
[----:B------:R-:W-:-:S04]  /*0710*/  @P0 IMAD.MOV.U32 R8, RZ, RZ, 0x40c00000 ;  /* 0x40c00000ff080424 */ /* 0x000fc800078e00ff */
[----:B------:R-:W-:-:S05]  /*0720*/  @P0 FFMA R8, R8, -3, R11 ;  /* 0xc040000008080823 */ /* 0x000fca000000000b */
[----:B------:R-:W-:Y:S01]  /*0730*/  FSETP.GE.AND P1, PT, R8, RZ, P0 ;  /* 0x000000ff0800720b */ /* 0x000fe20000726000 */
[----:B------:R-:W-:-:S12]  /*0740*/  @P0 FADD R8, R2, 1 ;  /* 0x3f80000002080421 */ /* 0x000fd80000000000 */
[----:B------:R-:W-:-:S04]  /*0750*/  @P1 FADD R8, R8, 1 ;  /* 0x3f80000008081421 */ /* 0x000fc80000000000 */
[----:B------:R-:W-:-:S07]  /*0760*/  @P0 IMAD.MOV.U32 R2, RZ, RZ, R8 ;  /* 0x000000ffff020224 */ /* 0x000fce00078e0008 */
.L_x_11:
[----:B------:R-:W-:Y:S05]  /*0770*/  BSYNC.RECONVERGENT B2 ;  /* 0x0000000000027941 */ /* 0x000fea0003800200 */
.L_x_10:
[----:B------:R-:W-:Y:S01]  /*0780*/  FFMA R9, R2, -6, R9 ;  /* 0xc0c0000002097823 */ /* 0x000fe20000000009 */
[----:B------:R-:W-:Y:S06]  /*0790*/  BRA `(.L_x_8) ;  /* 0x0000000000687947 */ /* 0x000fec0003800000 */
.L_x_9:
[C---:B------:R-:W-:Y:S01]  /*07a0*/  LOP3.LUT R2, R9.reuse, 0xff800000, RZ, 0xc0, !PT ;  /* 0xff80000009027812 */ /* 0x040fe200078ec0ff */
[----:B------:R-:W-:Y:S01]  /*07b0*/  IMAD.MOV.U32 R12, RZ, RZ, 0x7fffffff ;  /* 0x7fffffffff0c7424 */ /* 0x000fe200078e00ff */
[C---:B------:R-:W-:Y:S01]  /*07c0*/  ISETP.GT.U32.AND P0, PT, R9.reuse, 0x7f7fffff, PT ;  /* 0x7f7fffff0900780c */ /* 0x040fe20003f04070 */
[----:B------:R-:W-:Y:S02]  /*07d0*/  BSSY.RECONVERGENT B2, `(.L_x_12) ;  /* 0x0000014000027945 */ /* 0x000fe40003800200 */
[----:B------:R-:W-:Y:S01]  /*07e0*/  VIADD R8, R2, 0xbf800000 ;  /* 0xbf80000002087836 */ /* 0x000fe20000000000 */
[----:B------:R-:W-:Y:S02]  /*07f0*/  LOP3.LUT R2, R9, 0x7fffff, RZ, 0xc0, !PT ;  /* 0x007fffff09027812 */ /* 0x000fe400078ec0ff */
[----:B------:R-:W-:Y:S02]  /*0800*/  FSEL R12, R12, 33554432, P0 ;  /* 0x4c0000000c0c7808 */ /* 0x000fe40000000000 */
[----:B------:R-:W-:-:S02]  /*0810*/  ISETP.NE.AND P1, PT, R8, RZ, PT ;  /* 0x000000ff0800720c */ /* 0x000fc40003f25270 */
[----:B------:R-:W-:-:S11]  /*0820*/  LOP3.LUT R2, R2, 0x3f800000, RZ, 0xfc, !PT ;  /* 0x3f80000002027812 */ /* 0x000fd600078efcff */
[----:B------:R-:W-:Y:S05]  /*0830*/  @!P1 BRA `(.L_x_13) ;  /* 0x0000000000349947 */ /* 0x000fea0003800000 */
.L_x_14:
[----:B------:R-:W-:-:S04]  /*0840*/  VIMNMX.U32 R9, PT, PT, R8, 0xb800000, PT ;  /* 0x0b80000008097848 */ /* 0x000fc80003fe0000 */
[----:B------:R-:W-:Y:S01]  /*0850*/  IADD3 R2, PT, PT, R9, R2, RZ ;  /* 0x0000000209027210 */ /* 0x000fe20007ffe0ff */
[----:B------:R-:W-:-:S04]  /*0860*/  IMAD.IADD R8, R8, 0x1, -R9 ;  /* 0x0000000108087824 */ /* 0x000fc800078e0a09 */
[----:B------:R-:W-:Y:S01]  /*0870*/  FMUL R11, R2, 0.6666666865348815918 ;  /* 0x3f2aaaab020b7820 */ /* 0x000fe20000400000 */
[----:B------:R-:W-:-:S03]  /*0880*/  ISETP.NE.AND P1, PT, R8, RZ, PT ;  /* 0x000000ff0800720c */ /* 0x000fc60003f25270 */
[----:B------:R-:W-:-:S04]  /*0890*/  FFMA R10, R11, -1.5, R2 ;  /* 0xbfc000000b0a7823 */ /* 0x000fc80000000002 */
[----:B------:R-:W-:-:S04]  /*08a0*/  FFMA R11, R10, 0.6666666865348815918, R11 ;  /* 0x3f2aaaab0a0b7823 */ /* 0x000fc8000000000b */
[----:B------:R-:W-:-:S04]  /*08b0*/  FFMA R10, R11, -1.5, R2 ;  /* 0xbfc000000b0a7823 */ /* 0x000fc80000000002 */
[----:B------:R-:W-:-:S04]  /*08c0*/  FFMA.RZ R10, R10, 0.6666666865348815918, R11 ;  /* 0x3f2aaaab0a0a7823 */ /* 0x000fc8000000c00b */
[----:B------:R-:W0:Y:S02]  /*08d0*/  FRND.TRUNC R11, R10 ;  /* 0x0000000a000b7307 */ /* 0x000e24000020d000 */
[----:B0-----:R-:W-:-:S05]  /*08e0*/  FFMA R2, R11, -1.5, R2 ;  /* 0xbfc000000b027823 */ /* 0x001fca0000000002 */
[----:B------:R-:W-:-:S13]  /*08f0*/  ISETP.NE.AND P0, PT, R2, RZ, PT ;  /* 0x000000ff0200720c */ /* 0x000fda0003f05270 */
[----:B------:R-:W-:Y:S05]  /*0900*/  @P0 BRA P1, `(.L_x_14) ;  /* 0xfffffffc00cc0947 */ /* 0x000fea000083ffff */
.L_x_13:
[----:B------:R-:W-:Y:S05]  /*0910*/  BSYNC.RECONVERGENT B2 ;  /* 0x0000000000027941 */ /* 0x000fea0003800200 */
.L_x_12:
[----:B------:R-:W-:-:S04]  /*0920*/  FMUL R9, R2, 1.1920928955078125e-07 ;  /* 0x3400000002097820 */ /* 0x000fc80000400000 */
[----:B------:R-:W-:-:S07]  /*0930*/  FMUL R9, R12, R9 ;  /* 0x000000090c097220 */ /* 0x000fce0000400000 */
.L_x_8:
[----:B------:R-:W-:Y:S05]  /*0940*/  BSYNC.RECONVERGENT B1 ;  /* 0x0000000000017941 */ /* 0x000fea0003800200 */
.L_x_7:
[C---:B------:R-:W-:Y:S01]  /*0950*/  FSETP.NAN.AND P0, PT, |R9|.reuse, |R9|, PT ;  /* 0x400000090900720b */ /* 0x040fe20003f08200 */
[----:B------:R-:W-:Y:S01]  /*0960*/  IMAD.MOV.U32 R2, RZ, RZ, 0x40c00000 ;  /* 0x40c00000ff027424 */ /* 0x000fe200078e00ff */
[C---:B------:R-:W-:Y:S01]  /*0970*/  LOP3.LUT R6, R9.reuse, 0x80000000, R6, 0xb8, !PT ;  /* 0x8000000009067812 */ /* 0x040fe200078eb806 */
[----:B------:R-:W-:Y:S03]  /*0980*/  BSSY.RECONVERGENT B1, `(.L_x_15) ;  /* 0x0000011000017945 */ /* 0x000fe60003800200 */
[----:B------:R-:W-:Y:S01]  /*0990*/  FSEL R6, R9, R6, P0 ;  /* 0x0000000609067208 */ /* 0x000fe20000000000 */
[----:B------:R-:W-:-:S04]  /*09a0*/  IMAD.MOV.U32 R9, RZ, RZ, 0x3f800000 ;  /* 0x3f800000ff097424 */ /* 0x000fc800078e00ff */
[----:B------:R-:W-:Y:S01]  /*09b0*/  FMUL R6, R6, R7 ;  /* 0x0000000706067220 */ /* 0x000fe20000400000 */
[----:B------:R-:W-:Y:S02]  /*09c0*/  IMAD.MOV.U32 R7, RZ, RZ, 0x3e2aaaab ;  /* 0x3e2aaaabff077424 */ /* 0x000fe400078e00ff */
[----:B------:R-:W-:Y:S01]  /*09d0*/  FFMA R2, -R2, 0.16666667163372039795, R9 ;  /* 0x3e2aaaab02027823 */ /* 0x000fe20000000109 */
[----:B------:R-:W-:-:S03]  /*09e0*/  FFMA R3, R3, 6, R6 ;  /* 0x40c0000003037823 */ /* 0x000fc60000000006 */
[----:B------:R-:W-:Y:S01]  /*09f0*/  FFMA R2, R2, R7, 0.16666667163372039795 ;  /* 0x3e2aaaab02027423 */ /* 0x000fe20000000007 */
[----:B------:R-:W0:Y:S03]  /*0a00*/  FCHK P0, R3, 6 ;  /* 0x40c0000003007902 */ /* 0x000e260000000000 */
[----:B------:R-:W-:-:S04]  /*0a10*/  FFMA R6, R3, R2, RZ ;  /* 0x0000000203067223 */ /* 0x000fc800000000ff */
[----:B------:R-:W-:-:S04]  /*0a20*/  FFMA R7, R6, -6, R3 ;  /* 0xc0c0000006077823 */ /* 0x000fc80000000003 */
[----:B------:R-:W-:Y:S01]  /*0a30*/  FFMA R6, R2, R7, R6 ;  /* 0x0000000702067223 */ /* 0x000fe20000000006 */
[----:B0-----:R-:W-:Y:S06]  /*0a40*/  @!P0 BRA `(.L_x_16) ;  /* 0x0000000000108947 */ /* 0x001fec0003800000 */
[----:B------:R-:W-:Y:S01]  /*0a50*/  IMAD.MOV.U32 R2, RZ, RZ, 0x40c00000 ;  /* 0x40c00000ff027424 */ /* 0x000fe200078e00ff */
[----:B------:R-:W-:-:S07]  /*0a60*/  MOV R8, 0xa80 ;  /* 0x00000a8000087802 */ /* 0x000fce0000000f00 */
[----:B------:R-:W-:Y:S05]  /*0a70*/  CALL.REL.NOINC `($__internal_1_$__cuda_sm3x_div_rn_noftz_f32_slowpath) ;  /* 0x0000001400d07944 */ /* 0x000fea0003c00000 */
[----:B------:R-:W-:-:S07]  /*0a80*/  MOV R6, R14 ;  /* 0x0000000e00067202 */ /* 0x000fce0000000f00 */
.L_x_16:
[----:B------:R-:W-:Y:S05]  /*0a90*/  BSYNC.RECONVERGENT B1 ;  /* 0x0000000000017941 */ /* 0x000fea0003800200 */
.L_x_15:
[----:B------:R-:W-:Y:S05]  /*0aa0*/  BRA `(.L_x_1) ;  /* 0x00000004004c7947 */ /* 0x000fea0003800000 */
.L_x_2:
[----:B------:R-:W-:Y:S01]  /*0ab0*/  FSETP.NEU.AND P0, PT, R5, R9, PT ;  /* 0x000000090500720b */ /* 0x000fe20003f0d000 */
[----:B------:R-:W-:Y:S02]  /*0ac0*/  IMAD.MOV.U32 R6, RZ, RZ, RZ ;  /* 0x000000ffff067224 */ /* 0x000fe400078e00ff */
[----:B------:R-:W-:-:S10]  /*0ad0*/  IMAD.MOV.U32 R7, RZ, RZ, 0x40180000 ;  /* 0x40180000ff077424 */ /* 0x000fd400078e00ff */
[----:B------:R-:W-:Y:S05]  /*0ae0*/  @P0 BRA `(.L_x_17) ;  /* 0x0000000000a00947 */ /* 0x000fea0003800000 */
[----:B------:R-:W0:Y:S01]  /*0af0*/  MUFU.RCP R9, R0 ;  /* 0x0000000000097308 */ /* 0x000e220000001000 */
[----:B------:R-:W-:Y:S01]  /*0b00*/  FADD R3, -R8, R10 ;  /* 0x0000000a08037221 */ /* 0x000fe20000000100 */
[----:B------:R-:W-:Y:S06]  /*0b10*/  BSSY.RECONVERGENT B1, `(.L_x_18) ;  /* 0x000000b000017945 */ /* 0x000fec0003800200 */
[----:B------:R-:W1:Y:S01]  /*0b20*/  FCHK P0, R3, R0 ;  /* 0x0000000003007302 */ /* 0x000e620000000000 */
[----:B0-----:R-:W-:-:S04]  /*0b30*/  FFMA R2, -R0, R9, 1 ;  /* 0x3f80000000027423 */ /* 0x001fc80000000109 */
[----:B------:R-:W-:-:S04]  /*0b40*/  FFMA R2, R9, R2, R9 ;  /* 0x0000000209027223 */ /* 0x000fc80000000009 */
[----:B------:R-:W-:-:S04]  /*0b50*/  FFMA R9, R2, R3, RZ ;  /* 0x0000000302097223 */ /* 0x000fc800000000ff */
[----:B------:R-:W-:-:S04]  /*0b60*/  FFMA R8, -R0, R9, R3 ;  /* 0x0000000900087223 */ /* 0x000fc80000000103 */
[----:B------:R-:W-:Y:S01]  /*0b70*/  FFMA R14, R2, R8, R9 ;  /* 0x00000008020e7223 */ /* 0x000fe20000000009 */
[----:B-1----:R-:W-:Y:S06]  /*0b80*/  @!P0 BRA `(.L_x_19) ;  /* 0x00000000000c8947 */ /* 0x002fec0003800000 */
[----:B------:R-:W-:Y:S01]  /*0b90*/  IMAD.MOV.U32 R2, RZ, RZ, R0 ;  /* 0x000000ffff027224 */ /* 0x000fe200078e0000 */
[----:B------:R-:W-:-:S07]  /*0ba0*/  MOV R8, 0xbc0 ;  /* 0x00000bc000087802 */ /* 0x000fce0000000f00 */
[----:B------:R-:W-:Y:S05]  /*0bb0*/  CALL.REL.NOINC `($__internal_1_$__cuda_sm3x_div_rn_noftz_f32_slowpath) ;  /* 0x0000001400807944 */ /* 0x000fea0003c00000 */
.L_x_19:
[----:B------:R-:W-:Y:S05]  /*0bc0*/  BSYNC.RECONVERGENT B1 ;  /* 0x0000000000017941 */ /* 0x000fea0003800200 */
.L_x_18:
[----:B------:R-:W0:Y:S01]  /*0bd0*/  MUFU.RCP64H R9, 6 ;  /* 0x4018000000097908 */ /* 0x000e220000001800 */
[----:B------:R-:W-:Y:S02]  /*0be0*/  HFMA2 R8, -RZ, RZ, 0, 5.9604644775390625e-08 ;  /* 0x00000001ff087431 */ /* 0x000fe400000001ff */
[----:B------:R-:W-:Y:S01]  /*0bf0*/  IMAD.MOV.U32 R12, RZ, RZ, 0x0 ;  /* 0x00000000ff0c7424 */ /* 0x000fe200078e00ff */
[----:B------:R-:W-:Y:S01]  /*0c00*/  BSSY.RECONVERGENT B1, `(.L_x_20) ;  /* 0x0000014000017945 */ /* 0x000fe20003800200 */
[----:B------:R-:W-:-:S06]  /*0c10*/  IMAD.MOV.U32 R13, RZ, RZ, 0x40180000 ;  /* 0x40180000ff0d7424 */ /* 0x000fcc00078e00ff */
[----:B0-----:R-:W-:-:S08]  /*0c20*/  DFMA R2, R8, -R12, 1 ;  /* 0x3ff000000802742b */ /* 0x001fd0000000080c */
[----:B------:R-:W-:Y:S02]  /*0c30*/  DFMA R10, R2, R2, R2 ;  /* 0x00000002020a722b */ /* 0x000fe40000000002 */
[----:B------:R-:W0:Y:S06]  /*0c40*/  F2F.F64.F32 R2, R14 ;  /* 0x0000000e00027310 */ /* 0x000e2c0000201800 */
[----:B------:R-:W-:-:S08]  /*0c50*/  DFMA R10, R8, R10, R8 ;  /* 0x0000000a080a722b */ /* 0x000fd00000000008 */
[----:B------:R-:W-:Y:S02]  /*0c60*/  DFMA R8, R10, -R12, 1 ;  /* 0x3ff000000a08742b */ /* 0x000fe4000000080c */
[----:B0-----:R-:W-:-:S06]  /*0c70*/  DADD R12, R2, 2 ;  /* 0x40000000020c7429 */ /* 0x001fcc0000000000 */
[----:B------:R-:W-:-:S04]  /*0c80*/  DFMA R8, R10, R8, R10 ;  /* 0x000000080a08722b */ /* 0x000fc8000000000a */
[----:B------:R-:W-:-:S04]  /*0c90*/  FSETP.GEU.AND P1, PT, |R13|, 6.5827683646048100446e-37, PT ;  /* 0x036000000d00780b */ /* 0x000fc80003f2e200 */
[----:B------:R-:W-:-:S08]  /*0ca0*/  DMUL R2, R12, R8 ;  /* 0x000000080c027228 */ /* 0x000fd00000000000 */
[----:B------:R-:W-:-:S08]  /*0cb0*/  DFMA R10, R2, -6, R12 ;  /* 0xc0180000020a782b */ /* 0x000fd0000000000c */
[----:B------:R-:W-:-:S10]  /*0cc0*/  DFMA R2, R8, R10, R2 ;  /* 0x0000000a0802722b */ /* 0x000fd40000000002 */
[----:B------:R-:W-:-:S05]  /*0cd0*/  FFMA R8, RZ, 2.375, R3 ;  /* 0x40180000ff087823 */ /* 0x000fca0000000003 */
[----:B------:R-:W-:-:S13]  /*0ce0*/  FSETP.GT.AND P0, PT, |R8|, 1.469367938527859385e-39, PT ;  /* 0x001000000800780b */ /* 0x000fda0003f04200 */
[----:B------:R-:W-:Y:S05]  /*0cf0*/  @P0 BRA P1, `(.L_x_21) ;  /* 0x0000000000100947 */ /* 0x000fea0000800000 */
[----:B------:R-:W-:Y:S01]  /*0d00*/  IMAD.MOV.U32 R8, RZ, RZ, R12 ;  /* 0x000000ffff087224 */ /* 0x000fe200078e000c */
[----:B------:R-:W-:Y:S01]  /*0d10*/  MOV R12, 0xd40 ;  /* 0x00000d40000c7802 */ /* 0x000fe20000000f00 */
[----:B------:R-:W-:-:S07]  /*0d20*/  IMAD.MOV.U32 R9, RZ, RZ, R13 ;  /* 0x000000ffff097224 */ /* 0x000fce00078e000d */
[----:B------:R-:W-:Y:S05]  /*0d30*/  CALL.REL.NOINC `($__internal_0_$__cuda_sm20_div_rn_f64_full) ;  /* 0x0000000c00ac7944 */ /* 0x000fea0003c00000 */
.L_x_21:
[----:B------:R-:W-:Y:S05]  /*0d40*/  BSYNC.RECONVERGENT B1 ;  /* 0x0000000000017941 */ /* 0x000fea0003800200 */
.L_x_20:
[----:B------:R0:W1:Y:S01]  /*0d50*/  F2F.F32.F64 R6, R2 ;  /* 0x0000000200067310 */ /* 0x0000620000301000 */
[----:B------:R-:W-:Y:S05]  /*0d60*/  BRA `(.L_x_1) ;  /* 0x00000000009c7947 */ /* 0x000fea0003800000 */
.L_x_17:
[----:B------:R-:W0:Y:S01]  /*0d70*/  MUFU.RCP R11, R0 ;  /* 0x00000000000b7308 */ /* 0x000e220000001000 */
[----:B------:R-:W-:Y:S01]  /*0d80*/  FADD R3, R8, -R9 ;  /* 0x8000000908037221 */ /* 0x000fe20000000000 */
        /* <DEDUP_REMOVED lines=11> */
.L_x_23:
[----:B------:R-:W-:Y:S05]  /*0e40*/  BSYNC.RECONVERGENT B1 ;  /* 0x0000000000017941 */ /* 0x000fea0003800200 */
.L_x_22:
[----:B------:R-:W0:Y:S01]  /*0e50*/  MUFU.RCP64H R9, 6 ;  /* 0x4018000000097908 */ /* 0x000e220000001800 */
[----:B------:R-:W-:Y:S01]  /*0e60*/  IMAD.MOV.U32 R10, RZ, RZ, 0x0 ;  /* 0x00000000ff0a7424 */ /* 0x000fe200078e00ff */
[----:B------:R-:W-:Y:S01]  /*0e70*/  MOV R8, 0x1 ;  /* 0x0000000100087802 */ /* 0x000fe20000000f00 */
[----:B------:R-:W-:Y:S01]  /*0e80*/  IMAD.MOV.U32 R11, RZ, RZ, 0x40180000 ;  /* 0x40180000ff0b7424 */ /* 0x000fe200078e00ff */
[----:B------:R-:W-:Y:S05]  /*0e90*/  BSSY.RECONVERGENT B1, `(.L_x_24) ;  /* 0x0000013000017945 */ /* 0x000fea0003800200 */
        /* <DEDUP_REMOVED lines=18> */
.L_x_25:
[----:B------:R-:W-:Y:S05]  /*0fc0*/  BSYNC.RECONVERGENT B1 ;  /* 0x0000000000017941 */ /* 0x000fea0003800200 */
.L_x_24:
[----:B------:R2:W3:Y:S02]  /*0fd0*/  F2F.F32.F64 R6, R2 ;  /* 0x0000000200067310 */ /* 0x0004e40000301000 */
.L_x_1:
[----:B------:R-:W-:Y:S05]  /*0fe0*/  BSYNC.RECONVERGENT B0 ;  /* 0x0000000000007941 */ /* 0x000fea0003800200 */
.L_x_0:
[----:B------:R-:W1:Y:S01]  /*0ff0*/  LDCU UR6, c[0x0][0x398] ;  /* 0x00007300ff0677ac */ /* 0x000e620008000800 */
[----:B------:R-:W-:Y:S01]  /*1000*/  BSSY.RECONVERGENT B0, `(.L_x_26) ;  /* 0x0000035000007945 */ /* 0x000fe20003800200 */
[----:B-1-3--:R-:W-:-:S04]  /*1010*/  FADD R11, R6, UR6 ;  /* 0x00000006060b7e21 */ /* 0x00afc80008000000 */
[C---:B0-2---:R-:W-:Y:S01]  /*1020*/  FADD R2, |R11|.reuse, -RZ ;  /* 0x800000ff0b027221 */ /* 0x045fe20000000200 */
[----:B------:R-:W-:-:S13]  /*1030*/  FSETP.GEU.AND P0, PT, |R11|, 1, PT ;  /* 0x3f8000000b00780b */ /* 0x000fda0003f0e200 */
[----:B------:R-:W-:Y:S05]  /*1040*/  @!P0 BRA `(.L_x_27) ;  /* 0x0000000000c08947 */ /* 0x000fea0003800000 */
[----:B------:R-:W-:-:S13]  /*1050*/  FSETP.GTU.AND P0, PT, R2, 8388608, PT ;  /* 0x4b0000000200780b */ /* 0x000fda0003f0c000 */
[----:B------:R-:W-:Y:S05]  /*1060*/  @P0 BRA `(.L_x_28) ;  /* 0x0000000000540947 */ /* 0x000fea0003800000 */
[----:B------:R-:W0:Y:S01]  /*1070*/  FRND.TRUNC R3, R2 ;  /* 0x0000000200037307 */ /* 0x000e22000020d000 */
[----:B------:R-:W-:Y:S01]  /*1080*/  BSSY.RECONVERGENT B1, `(.L_x_29) ;  /* 0x0000011000017945 */ /* 0x000fe20003800200 */
[----:B0-----:R-:W-:-:S05]  /*1090*/  FADD R6, R2, -R3 ;  /* 0x8000000302067221 */ /* 0x001fca0000000000 */
        /* <DEDUP_REMOVED lines=10> */
[----:B------:R-:W-:-:S05]  /*1140*/  @P0 FADD R6, R6, -3 ;  /* 0xc040000006060421 */ /* 0x000fca0000000000 */
[----:B------:R-:W-:Y:S01]  /*1150*/  FSETP.GE.AND P1, PT, R6, RZ, P0 ;  /* 0x000000ff0600720b */ /* 0x000fe20000726000 */
[----:B------:R-:W-:-:S12]  /*1160*/  @P0 FADD R6, R3, 1 ;  /* 0x3f80000003060421 */ /* 0x000fd80000000000 */
[----:B------:R-:W-:-:S04]  /*1170*/  @P1 FADD R6, R6, 1 ;  /* 0x3f80000006061421 */ /* 0x000fc80000000000 */
[----:B------:R-:W-:-:S07]  /*1180*/  @P0 IMAD.MOV.U32 R3, RZ, RZ, R6 ;  /* 0x000000ffff030224 */ /* 0x000fce00078e0006 */
.L_x_30:
[----:B------:R-:W-:Y:S05]  /*1190*/  BSYNC.RECONVERGENT B1 ;  /* 0x0000000000017941 */ /* 0x000fea0003800200 */
.L_x_29:
[----:B------:R-:W-:Y:S01]  /*11a0*/  FADD R2, R2, -R3 ;  /* 0x8000000302027221 */ /* 0x000fe20000000000 */
[----:B------:R-:W-:Y:S06]  /*11b0*/  BRA `(.L_x_27) ;  /* 0x0000000000647947 */ /* 0x000fec0003800000 */
.L_x_28:
[C---:B------:R-:W-:Y:S01]  /*11c0*/  LOP3.LUT R3, R2.reuse, 0xff800000, RZ, 0xc0, !PT ;  /* 0xff80000002037812 */ /* 0x040fe200078ec0ff */
[----:B------:R-:W-:Y:S01]  /*11d0*/  BSSY.RECONVERGENT B1, `(.L_x_31) ;  /* 0x0000015000017945 */ /* 0x000fe20003800200 */
[C---:B------:R-:W-:Y:S02]  /*11e0*/  ISETP.GT.U32.AND P0, PT, R2.reuse, 0x7f7fffff, PT ;  /* 0x7f7fffff0200780c */ /* 0x040fe40003f04070 */
[----:B------:R-:W-:Y:S01]  /*11f0*/  MOV R9, 0x7fffffff ;  /* 0x7fffffff00097802 */ /* 0x000fe20000000f00 */
[----:B------:R-:W-:Y:S01]  /*1200*/  VIADD R6, R3, 0xc0800000 ;  /* 0xc080000003067836 */ /* 0x000fe20000000000 */
[----:B------:R-:W-:Y:S02]  /*1210*/  LOP3.LUT R3, R2, 0x7fffff, RZ, 0xc0, !PT ;  /* 0x007fffff02037812 */ /* 0x000fe400078ec0ff */
[----:B------:R-:W-:Y:S02]  /*1220*/  FSEL R9, R9, 8388608, P0 ;  /* 0x4b00000009097808 */ /* 0x000fe40000000000 */
[----:B------:R-:W-:-:S02]  /*1230*/  ISETP.NE.AND P1, PT, R6, RZ, PT ;  /* 0x000000ff0600720c */ /* 0x000fc40003f25270 */
[----:B------:R-:W-:-:S11]  /*1240*/  LOP3.LUT R3, R3, 0x3f800000, RZ, 0xfc, !PT ;  /* 0x3f80000003037812 */ /* 0x000fd600078efcff */
[----:B------:R-:W-:Y:S05]  /*1250*/  @!P1 BRA `(.L_x_32) ;  /* 0x0000000000309947 */ /* 0x000fea0003800000 */
.L_x_33:
[----:B------:R-:W-:-:S05]  /*1260*/  VIMNMX.U32 R2, PT, PT, R6, 0xb800000, PT ;  /* 0x0b80000006027848 */ /* 0x000fca0003fe0000 */
[----:B------:R-:W-:Y:S02]  /*1270*/  IMAD.IADD R3, R2, 0x1, R3 ;  /* 0x0000000102037824 */ /* 0x000fe400078e0203 */
[----:B------:R-:W-:Y:S02]  /*1280*/  IMAD.IADD R6, R6, 0x1, -R2 ;  /* 0x0000000106067824 */ /* 0x000fe400078e0a02 */
[----:B------:R-:W-:-:S03]  /*1290*/  FADD R8, R3, -R3 ;  /* 0x8000000303087221 */ /* 0x000fc60000000000 */
[----:B------:R-:W-:Y:S01]  /*12a0*/  ISETP.NE.AND P1, PT, R6, RZ, PT ;  /* 0x000000ff0600720c */ /* 0x000fe20003f25270 */
[----:B------:R-:W-:-:S04]  /*12b0*/  FADD R8, R3, R8 ;  /* 0x0000000803087221 */ /* 0x000fc80000000000 */
[----:B------:R-:W-:-:S04]  /*12c0*/  FADD R7, R3, -R8 ;  /* 0x8000000803077221 */ /* 0x000fc80000000000 */
[----:B------:R-:W-:-:S04]  /*12d0*/  FFMA.RZ R7, R7, 1, R8 ;  /* 0x3f80000007077823 */ /* 0x000fc8000000c008 */
[----:B------:R-:W0:Y:S02]  /*12e0*/  FRND.TRUNC R8, R7 ;  /* 0x0000000700087307 */ /* 0x000e24000020d000 */
[----:B0-----:R-:W-:-:S05]  /*12f0*/  FADD R3, R3, -R8 ;  /* 0x8000000803037221 */ /* 0x001fca0000000000 */
[----:B------:R-:W-:-:S13]  /*1300*/  ISETP.NE.AND P0, PT, R3, RZ, PT ;  /* 0x000000ff0300720c */ /* 0x000fda0003f05270 */
[----:B------:R-:W-:Y:S05]  /*1310*/  @P0 BRA P1, `(.L_x_33) ;  /* 0xfffffffc00d00947 */ /* 0x000fea000083ffff */
.L_x_32:
[----:B------:R-:W-:Y:S05]  /*1320*/  BSYNC.RECONVERGENT B1 ;  /* 0x0000000000017941 */ /* 0x000fea0003800200 */
.L_x_31:
[----:B------:R-:W-:-:S04]  /*1330*/  FMUL R2, R3, 1.1920928955078125e-07 ;  /* 0x3400000003027820 */ /* 0x000fc80000400000 */
[----:B------:R-:W-:-:S07]  /*1340*/  FMUL R2, R9, R2 ;  /* 0x0000000209027220 */ /* 0x000fce0000400000 */
.L_x_27:
[----:B------:R-:W-:Y:S05]  /*1350*/  BSYNC.RECONVERGENT B0 ;  /* 0x0000000000007941 */ /* 0x000fea0003800200 */
.L_x_26:
[C---:B------:R-:W-:Y:S01]  /*1360*/  FSETP.NAN.AND P0, PT, |R2|.reuse, |R2|, PT ;  /* 0x400000020200720b */ /* 0x040fe20003f08200 */
[----:B------:R-:W-:Y:S01]  /*1370*/  BSSY.RECONVERGENT B0, `(.L_x_34) ;  /* 0x0000039000007945 */ /* 0x000fe20003800200 */
[----:B------:R-:W-:-:S04]  /*1380*/  LOP3.LUT R3, R2, 0x80000000, R11, 0xb8, !PT ;  /* 0x8000000002037812 */ /* 0x000fc800078eb80b */
[----:B------:R-:W-:-:S05]  /*1390*/  FSEL R3, R2, R3, P0 ;  /* 0x0000000302037208 */ /* 0x000fca0000000000 */
[----:B------:R-:W-:-:S04]  /*13a0*/  FMUL R6, R3, 6 ;  /* 0x40c0000003067820 */ /* 0x000fc80000400000 */
[C---:B------:R-:W-:Y:S01]  /*13b0*/  FADD R7, |R6|.reuse, -RZ ;  /* 0x800000ff06077221 */ /* 0x040fe20000000200 */
[----:B------:R-:W-:-:S13]  /*13c0*/  FSETP.GEU.AND P0, PT, |R6|, 2, PT ;  /* 0x400000000600780b */ /* 0x000fda0003f0e200 */
[----:B------:R-:W-:Y:S05]  /*13d0*/  @!P0 BRA `(.L_x_35) ;  /* 0x0000000000c88947 */ /* 0x000fea0003800000 */
[----:B------:R-:W-:-:S13]  /*13e0*/  FSETP.GTU.AND P0, PT, R7, 16777216, PT ;  /* 0x4b8000000700780b */ /* 0x000fda0003f0c000 */
[----:B------:R-:W-:Y:S05]  /*13f0*/  @P0 BRA `(.L_x_36) ;  /* 0x00000000005c0947 */ /* 0x000fea0003800000 */
[----:B------:R-:W-:Y:S01]  /*1400*/  FMUL R2, R7, 0.5 ;  /* 0x3f00000007027820 */ /* 0x000fe20000400000 */
        /* <DEDUP_REMOVED lines=19> */
.L_x_38:
[----:B------:R-:W-:Y:S05]  /*1540*/  BSYNC.RECONVERGENT B1 ;  /* 0x0000000000017941 */ /* 0x000fea0003800200 */
.L_x_37:
[----:B------:R-:W-:Y:S01]  /*1550*/  FFMA R7, R2, -2, R7 ;  /* 0xc000000002077823 */ /* 0x000fe20000000007 */
[----:B------:R-:W-:Y:S06]  /*1560*/  BRA `(.L_x_35) ;  /* 0x0000000000647947 */ /* 0x000fec0003800000 */
.L_x_36:
[C---:B------:R-:W-:Y:S01]  /*1570*/  LOP3.LUT R2, R7.reuse, 0xff800000, RZ, 0xc0, !PT ;  /* 0xff80000007027812 */ /* 0x040fe200078ec0ff */
[----:B------:R-:W-:Y:S01]  /*1580*/  IMAD.MOV.U32 R10, RZ, RZ, 0x7fffffff ;  /* 0x7fffffffff0a7424 */ /* 0x000fe200078e00ff */
[C---:B------:R-:W-:Y:S01]  /*1590*/  ISETP.GT.U32.AND P0, PT, R7.reuse, 0x7f7fffff, PT ;  /* 0x7f7fffff0700780c */ /* 0x040fe20003f04070 */
[----:B------:R-:W-:Y:S01]  /*15a0*/  BSSY.RECONVERGENT B1, `(.L_x_39) ;  /* 0x0000013000017945 */ /* 0x000fe20003800200 */
[----:B------:R-:W-:Y:S02]  /*15b0*/  IADD3 R3, PT, PT, R2, -0x40000000, RZ ;  /* 0xc000000002037810 */ /* 0x000fe40007ffe0ff */
[----:B------:R-:W-:Y:S02]  /*15c0*/  LOP3.LUT R2, R7, 0x7fffff, RZ, 0xc0, !PT ;  /* 0x007fffff07027812 */ /* 0x000fe400078ec0ff */
[----:B------:R-:W-:Y:S02]  /*15d0*/  ISETP.NE.AND P1, PT, R3, RZ, PT ;  /* 0x000000ff0300720c */ /* 0x000fe40003f25270 */
[----:B------:R-:W-:-:S02]  /*15e0*/  LOP3.LUT R2, R2, 0x3f800000, RZ, 0xfc, !PT ;  /* 0x3f80000002027812 */ /* 0x000fc400078efcff */
[----:B------:R-:W-:-:S09]  /*15f0*/  FSEL R10, R10, 16777216, P0 ;  /* 0x4b8000000a0a7808 */ /* 0x000fd20000000000 */
[----:B------:R-:W-:Y:S05]  /*1600*/  @!P1 BRA `(.L_x_40) ;  /* 0x0000000000309947 */ /* 0x000fea0003800000 */
.L_x_41:
        /* <DEDUP_REMOVED lines=12> */
.L_x_40:
[----:B------:R-:W-:Y:S05]  /*16d0*/  BSYNC.RECONVERGENT B1 ;  /* 0x0000000000017941 */ /* 0x000fea0003800200 */
.L_x_39:
[----:B------:R-:W-:-:S04]  /*16e0*/  FMUL R7, R2, 1.1920928955078125e-07 ;  /* 0x3400000002077820 */ /* 0x000fc80000400000 */
[----:B------:R-:W-:-:S07]  /*16f0*/  FMUL R7, R10, R7 ;  /* 0x000000070a077220 */ /* 0x000fce0000400000 */
.L_x_35:
[----:B------:R-:W-:Y:S05]  /*1700*/  BSYNC.RECONVERGENT B0 ;  /* 0x0000000000007941 */ /* 0x000fea0003800200 */
.L_x_34:
[----:B------:R-:W0:Y:S01]  /*1710*/  MUFU.RCP R2, R5 ;  /* 0x0000000500027308 */ /* 0x000e220000001000 */
[----:B------:R-:W-:Y:S01]  /*1720*/  BSSY.RECONVERGENT B0, `(.L_x_42) ;  /* 0x000000e000007945 */ /* 0x000fe20003800200 */
[----:B------:R-:W-:-:S06]  /*1730*/  FSETP.GT.AND P2, PT, R5, RZ, PT ;  /* 0x000000ff0500720b */ /* 0x000fcc0003f44000 */
        /* <DEDUP_REMOVED lines=8> */
[----:B------:R-:W-:Y:S01]  /*17c0*/  MOV R8, 0x17f0 ;  /* 0x000017f000087802 */ /* 0x000fe20000000f00 */
[----:B------:R-:W-:-:S07]  /*17d0*/  IMAD.MOV.U32 R2, RZ, RZ, R5 ;  /* 0x000000ffff027224 */ /* 0x000fce00078e0005 */
[----:B------:R-:W-:Y:S05]  /*17e0*/  CALL.REL.NOINC `($__internal_1_$__cuda_sm3x_div_rn_noftz_f32_slowpath) ;  /* 0x0000000800747944 */ /* 0x000fea0003c00000 */
[----:B------:R-:W-:-:S07]  /*17f0*/  MOV R10, R14 ;  /* 0x0000000e000a7202 */ /* 0x000fce0000000f00 */
.L_x_43:
[----:B------:R-:W-:Y:S05]  /*1800*/  BSYNC.RECONVERGENT B0 ;  /* 0x0000000000007941 */ /* 0x000fea0003800200 */
.L_x_42:
[C---:B------:R-:W-:Y:S01]  /*1810*/  FSETP.NAN.AND P0, PT, |R7|.reuse, |R7|, PT ;  /* 0x400000070700720b */ /* 0x040fe20003f08200 */
[----:B------:R-:W-:Y:S01]  /*1820*/  F2F.F64.F32 R8, R0 ;  /* 0x0000000000087310 */ /* 0x000fe20000201800 */
[C---:B------:R-:W-:Y:S01]  /*1830*/  LOP3.LUT R2, R7.reuse, 0x80000000, R6, 0xb8, !PT ;  /* 0x8000000007027812 */ /* 0x040fe200078eb806 */
[----:B------:R-:W-:Y:S01]  /*1840*/  IMAD.MOV.U32 R13, RZ, RZ, 0x3f000000 ;  /* 0x3f000000ff0d7424 */ /* 0x000fe200078e00ff */
[----:B------:R-:W-:Y:S01]  /*1850*/  FSEL R10, R10, RZ, P2 ;  /* 0x000000ff0a0a7208 */ /* 0x000fe20001000000 */
[----:B------:R-:W0:Y:S01]  /*1860*/  LDCU.64 UR6, c[0x0][0x390] ;  /* 0x00007200ff0677ac */ /* 0x000e220008000a00 */
[----:B------:R-:W-:Y:S02]  /*1870*/  FSEL R2, R7, R2, P0 ;  /* 0x0000000207027208 */ /* 0x000fe40000000000 */
[C---:B------:R-:W-:Y:S01]  /*1880*/  FSETP.GEU.AND P4, PT, R6.reuse, 2, PT ;  /* 0x400000000600780b */ /* 0x040fe20003f8e000 */
[----:B------:R-:W-:Y:S01]  /*1890*/  FMUL R10, R5, R10 ;  /* 0x0000000a050a7220 */ /* 0x000fe20000400000 */
[----:B------:R-:W-:Y:S01]  /*18a0*/  FSETP.GEU.AND P2, PT, R6, 5, PT ;  /* 0x40a000000600780b */ /* 0x000fe20003f4e000 */
[----:B------:R-:W-:Y:S01]  /*18b0*/  FADD R7, R2, -1 ;  /* 0xbf80000002077421 */ /* 0x000fe20000000000 */
[----:B------:R-:W-:-:S02]  /*18c0*/  FSETP.GE.AND P4, PT, R6, 1, !P4 ;  /* 0x3f8000000600780b */ /* 0x000fc40006786000 */
[C---:B------:R-:W-:Y:S01]  /*18d0*/  FSETP.GE.AND P2, PT, R6.reuse, 4, !P2 ;  /* 0x408000000600780b */ /* 0x040fe20005746000 */
[----:B------:R-:W1:Y:S01]  /*18e0*/  F2F.F64.F32 R2, |R7| ;  /* 0x4000000700027310 */ /* 0x000e620000201800 */
[C---:B------:R-:W-:Y:S02]  /*18f0*/  FSETP.GEU.AND P5, PT, R6.reuse, 1, PT ;  /* 0x3f8000000600780b */ /* 0x040fe40003fae000 */
[C---:B------:R-:W-:Y:S02]  /*1900*/  FSETP.GEU.AND P0, PT, R6.reuse, 6, PT ;  /* 0x40c000000600780b */ /* 0x040fe40003f0e000 */
[C---:B------:R-:W-:Y:S02]  /*1910*/  FSETP.GEU.AND P1, PT, R6.reuse, 4, PT ;  /* 0x408000000600780b */ /* 0x040fe40003f2e000 */
[----:B------:R-:W-:Y:S02]  /*1920*/  PLOP3.LUT P6, PT, P4, P2, PT, 0xf8, 0x8f ;  /* 0x00000000008f781c */ /* 0x000fe400027c5f70 */
[----:B------:R-:W-:-:S02]  /*1930*/  FSETP.GE.AND P5, PT, R6, RZ, !P5 ;  /* 0x000000ff0600720b */ /* 0x000fc40006fa6000 */
[C---:B------:R-:W-:Y:S02]  /*1940*/  FSETP.GE.AND P0, PT, R6.reuse, 5, !P0 ;  /* 0x40a000000600780b */ /* 0x040fe40004706000 */
[C---:B------:R-:W-:Y:S01]  /*1950*/  FSETP.GEU.AND P3, PT, R6.reuse, 3, PT ;  /* 0x404000000600780b */ /* 0x040fe20003f6e000 */
[----:B-1----:R-:W-:Y:S01]  /*1960*/  DADD R2, -R2, 1 ;  /* 0x3ff0000002027429 */ /* 0x002fe20000000100 */
[C---:B------:R-:W-:Y:S02]  /*1970*/  FSETP.GE.AND P1, PT, R6.reuse, 3, !P1 ;  /* 0x404000000600780b */ /* 0x040fe40004f26000 */
[----:B------:R-:W-:Y:S02]  /*1980*/  FSEL R7, RZ, 1, !P6 ;  /* 0x3f800000ff077808 */ /* 0x000fe40007000000 */
[----:B------:R-:W-:Y:S02]  /*1990*/  PLOP3.LUT P6, PT, P5, P0, PT, 0xf8, 0x8f ;  /* 0x00000000008f781c */ /* 0x000fe40002fc1f70 */
[----:B------:R-:W-:Y:S01]  /*19a0*/  FSETP.GE.AND P3, PT, R6, 2, !P3 ;  /* 0x400000000600780b */ /* 0x000fe20005f66000 */
[----:B------:R-:W-:Y:S01]  /*19b0*/  DMUL R2, R2, R8 ;  /* 0x0000000802027228 */ /* 0x000fe20000000000 */
[----:B------:R-:W-:Y:S01]  /*19c0*/  PLOP3.LUT P5, PT, P5, P1, PT, 0xf8, 0x8f ;  /* 0x00000000008f781c */ /* 0x000fe20002fa3f70 */
[----:B------:R-:W-:Y:S01]  /*19d0*/  FADD R8, R5, -R0 ;  /* 0x8000000005087221 */ /* 0x000fe20000000000 */
[----:B------:R-:W-:-:S02]  /*19e0*/  PLOP3.LUT P4, PT, P4, P3, PT, 0xf8, 0x8f ;  /* 0x00000000008f781c */ /* 0x000fc40002787f70 */
[----:B------:R-:W-:Y:S02]  /*19f0*/  PLOP3.LUT P0, PT, P3, P0, PT, 0xf8, 0x8f ;  /* 0x00000000008f781c */ /* 0x000fe40001f01f70 */
[----:B------:R-:W-:Y:S02]  /*1a00*/  FSEL R9, RZ, 1, !P5 ;  /* 0x3f800000ff097808 */ /* 0x000fe40006800000 */
[----:B------:R-:W-:Y:S01]  /*1a10*/  FSEL R5, RZ, 1, !P4 ;  /* 0x3f800000ff057808 */ /* 0x000fe20006000000 */
[----:B------:R1:W2:Y:S01]  /*1a20*/  F2F.F32.F64 R2, R2 ;  /* 0x0000000200027310 */ /* 0x0002a20000301000 */
[----:B------:R-:W-:Y:S02]  /*1a30*/  PLOP3.LUT P1, PT, P1, P2, PT, 0xf8, 0x8f ;  /* 0x00000000008f781c */ /* 0x000fe40000f25f70 */
[----:B-1----:R-:W-:Y:S01]  /*1a40*/  FSEL R3, RZ, 1, !P6 ;  /* 0x3f800000ff037808 */ /* 0x002fe20007000000 */
[C---:B--2---:R-:W-:Y:S01]  /*1a50*/  FMUL R7, R2.reuse, R7 ;  /* 0x0000000702077220 */ /* 0x044fe20000400000 */
[----:B------:R-:W-:-:S03]  /*1a60*/  FMUL R9, R2, R9 ;  /* 0x0000000902097220 */ /* 0x000fc60000400000 */
[C---:B------:R-:W-:Y:S01]  /*1a70*/  FFMA R3, R10.reuse, R3, R7 ;  /* 0x000000030a037223 */ /* 0x040fe20000000007 */
[----:B------:R-:W-:Y:S01]  /*1a80*/  FSEL R7, RZ, 1, !P0 ;  /* 0x3f800000ff077808 */ /* 0x000fe20004000000 */
[----:B------:R-:W-:Y:S02]  /*1a90*/  FFMA R5, R10, R5, R9 ;  /* 0x000000050a057223 */ /* 0x000fe40000000009 */
[----:B------:R-:W-:Y:S02]  /*1aa0*/  FADD R3, R8, R3 ;  /* 0x0000000308037221 */ /* 0x000fe40000000000 */
[----:B------:R-:W-:Y:S01]  /*1ab0*/  FMUL R11, R2, R7 ;  /* 0x00000007020b7220 */ /* 0x000fe20000400000 */
[----:B------:R-:W-:Y:S01]  /*1ac0*/  FSEL R7, RZ, 1, !P1 ;  /* 0x3f800000ff077808 */ /* 0x000fe20004800000 */
[----:B------:R-:W-:Y:S01]  /*1ad0*/  FADD R2, R8, R5 ;  /* 0x0000000508027221 */ /* 0x000fe20000000000 */
[----:B------:R-:W-:-:S03]  /*1ae0*/  LOP3.LUT R0, R13, 0x80000000, R3, 0xb8, !PT ;  /* 0x800000000d007812 */ /* 0x000fc600078eb803 */
[----:B------:R-:W-:Y:S02]  /*1af0*/  FFMA R7, R10, R7, R11 ;  /* 0x000000070a077223 */ /* 0x000fe4000000000b */
[----:B------:R-:W-:Y:S01]  /*1b00*/  FADD.RZ R0, R3, R0 ;  /* 0x0000000003007221 */ /* 0x000fe2000000c000 */
[C---:B------:R-:W-:Y:S01]  /*1b10*/  LOP3.LUT R3, R13.reuse, 0x80000000, R2, 0xb8, !PT ;  /* 0x800000000d037812 */ /* 0x040fe200078eb802 */
[----:B------:R-:W-:Y:S02]  /*1b20*/  FADD R8, R8, R7 ;  /* 0x0000000708087221 */ /* 0x000fe40000000000 */
[----:B------:R-:W1:Y:S02]  /*1b30*/  F2I.U32.TRUNC.NTZ R5, R0 ;  /* 0x0000000000057305 */ /* 0x000e64000020f000 */
[----:B------:R-:W-:Y:S01]  /*1b40*/  FADD.RZ R6, R2, R3 ;  /* 0x0000000302067221 */ /* 0x000fe2000000c000 */
[----:B------:R-:W-:Y:S02]  /*1b50*/  LOP3.LUT R3, R13, 0x80000000, R8, 0xb8, !PT ;  /* 0x800000000d037812 */ /* 0x000fe400078eb808 */
[----:B0-----:R-:W-:-:S03]  /*1b60*/  IADD3 R2, P0, PT, R4, UR6, RZ ;  /* 0x0000000604027c10 */ /* 0x001fc6000ff1e0ff */
[----:B------:R-:W-:Y:S01]  /*1b70*/  FADD.RZ R8, R8, R3 ;  /* 0x0000000308087221 */ /* 0x000fe2000000c000 */
[----:B------:R-:W0:Y:S01]  /*1b80*/  F2I.U32.TRUNC.NTZ R7, R6 ;  /* 0x0000000600077305 */ /* 0x000e22000020f000 */
[----:B------:R-:W-:-:S05]  /*1b90*/  LEA.HI.X.SX32 R3, R4, UR7, 0x1, P0 ;  /* 0x0000000704037c11 */ /* 0x000fca00080f0eff */
[----:B-1----:R-:W-:Y:S02]  /*1ba0*/  STG.E.U8 desc[UR4][R2.64], R5 ;  /* 0x0000000502007986 */ /* 0x002fe4000c101104 */
[----:B------:R-:W1:Y:S02]  /*1bb0*/  F2I.U32.TRUNC.NTZ R9, R8 ;  /* 0x0000000800097305 */ /* 0x000e64000020f000 */
[----:B0-----:R-:W-:Y:S04]  /*1bc0*/  STG.E.U8 desc[UR4][R2.64+0x1], R7 ;  /* 0x0000010702007986 */ /* 0x001fe8000c101104 */
[----:B-1----:R-:W-:Y:S01]  /*1bd0*/  STG.E.U8 desc[UR4][R2.64+0x2], R9 ;  /* 0x0000020902007986 */ /* 0x002fe2000c101104 */
[----:B------:R-:W-:Y:S05]  /*1be0*/  EXIT ;  /* 0x000000000000794d */ /* 0x000fea0003800000 */
        .weak           $__internal_0_$__cuda_sm20_div_rn_f64_full
        .type           $__internal_0_$__cuda_sm20_div_rn_f64_full,@function
        .size           $__internal_0_$__cuda_sm20_div_rn_f64_full,($__internal_1_$__cuda_sm3x_div_rn_noftz_f32_slowpath - $__internal_0_$__cuda_sm20_div_rn_f64_full)
$__internal_0_$__cuda_sm20_div_rn_f64_full:
[C---:B------:R-:W-:Y:S01]  /*1bf0*/  FSETP.GEU.AND P0, PT, |R7|.reuse, 1.469367938527859385e-39, PT ;  /* 0x001000000700780b */ /* 0x040fe20003f0e200 */
[----:B------:R-:W-:Y:S01]  /*1c00*/  IMAD.MOV.U32 R16, RZ, RZ, 0x1 ;  /* 0x00000001ff107424 */ /* 0x000fe200078e00ff */
[----:B------:R-:W-:Y:S01]  /*1c10*/  LOP3.LUT R2, R7, 0x800fffff, RZ, 0xc0, !PT ;  /* 0x800fffff07027812 */ /* 0x000fe200078ec0ff */
[----:B------:R-:W-:Y:S01]  /*1c20*/  BSSY.RECONVERGENT B2, `(.L_x_44) ;  /* 0x0000055000027945 */ /* 0x000fe20003800200 */
[C---:B------:R-:W-:Y:S02]  /*1c30*/  FSETP.GEU.AND P2, PT, |R9|.reuse, 1.469367938527859385e-39, PT ;  /* 0x001000000900780b */ /* 0x040fe40003f4e200 */
[----:B------:R-:W-:Y:S01]  /*1c40*/  LOP3.LUT R3, R2, 0x3ff00000, RZ, 0xfc, !PT ;  /* 0x3ff0000002037812 */ /* 0x000fe200078efcff */
[----:B------:R-:W-:Y:S01]  /*1c50*/  IMAD.MOV.U32 R2, RZ, RZ, R6 ;  /* 0x000000ffff027224 */ /* 0x000fe200078e0006 */
[----:B------:R-:W-:Y:S02]  /*1c60*/  LOP3.LUT R13, R9, 0x7ff00000, RZ, 0xc0, !PT ;  /* 0x7ff00000090d7812 */ /* 0x000fe400078ec0ff */
[----:B------:R-:W-:-:S03]  /*1c70*/  LOP3.LUT R20, R7, 0x7ff00000, RZ, 0xc0, !PT ;  /* 0x7ff0000007147812 */ /* 0x000fc600078ec0ff */
[----:B------:R-:W-:Y:S01]  /*1c80*/  @!P0 DMUL R2, R6, 8.98846567431157953865e+307 ;  /* 0x7fe0000006028828 */ /* 0x000fe20000000000 */
[----:B------:R-:W-:-:S03]  /*1c90*/  ISETP.GE.U32.AND P1, PT, R13, R20, PT ;  /* 0x000000140d00720c */ /* 0x000fc60003f26070 */
[----:B------:R-:W-:Y:S02]  /*1ca0*/  @!P2 LOP3.LUT R14, R7, 0x7ff00000, RZ, 0xc0, !PT ;  /* 0x7ff00000070ea812 */ /* 0x000fe400078ec0ff */
[----:B------:R-:W0:Y:S01]  /*1cb0*/  MUFU.RCP64H R17, R3 ;  /* 0x0000000300117308 */ /* 0x000e220000001800 */
[----:B------:R-:W-:Y:S02]  /*1cc0*/  @!P2 MOV R22, RZ ;  /* 0x000000ff0016a202 */ /* 0x000fe40000000f00 */
[----:B------:R-:W-:Y:S01]  /*1cd0*/  @!P2 ISETP.GE.U32.AND P3, PT, R13, R14, PT ;  /* 0x0000000e0d00a20c */ /* 0x000fe20003f66070 */
[----:B------:R-:W-:-:S05]  /*1ce0*/  IMAD.MOV.U32 R14, RZ, RZ, 0x1ca00000 ;  /* 0x1ca00000ff0e7424 */ /* 0x000fca00078e00ff */
[----:B------:R-:W-:-:S04]  /*1cf0*/  @!P2 SEL R15, R14, 0x63400000, !P3 ;  /* 0x634000000e0fa807 */ /* 0x000fc80005800000 */
[----:B------:R-:W-:Y:S01]  /*1d00*/  @!P2 LOP3.LUT R15, R15, 0x80000000, R9, 0xf8, !PT ;  /* 0x800000000f0fa812 */ /* 0x000fe200078ef809 */
[----:B0-----:R-:W-:-:S03]  /*1d10*/  DFMA R10, R16, -R2, 1 ;  /* 0x3ff00000100a742b */ /* 0x001fc60000000802 */
[----:B------:R-:W-:-:S05]  /*1d20*/  @!P2 LOP3.LUT R23, R15, 0x100000, RZ, 0xfc, !PT ;  /* 0x001000000f17a812 */ /* 0x000fca00078efcff */
[----:B------:R-:W-:-:S08]  /*1d30*/  DFMA R10, R10, R10, R10 ;  /* 0x0000000a0a0a722b */ /* 0x000fd0000000000a */
[----:B------:R-:W-:Y:S01]  /*1d40*/  DFMA R16, R16, R10, R16 ;  /* 0x0000000a1010722b */ /* 0x000fe20000000010 */
[----:B------:R-:W-:Y:S01]  /*1d50*/  SEL R11, R14, 0x63400000, !P1 ;  /* 0x634000000e0b7807 */ /* 0x000fe20004800000 */
[----:B------:R-:W-:-:S03]  /*1d60*/  IMAD.MOV.U32 R10, RZ, RZ, R8 ;  /* 0x000000ffff0a7224 */ /* 0x000fc600078e0008 */
[----:B------:R-:W-:-:S03]  /*1d70*/  LOP3.LUT R11, R11, 0x800fffff, R9, 0xf8, !PT ;  /* 0x800fffff0b0b7812 */ /* 0x000fc600078ef809 */
[----:B------:R-:W-:-:S03]  /*1d80*/  DFMA R18, R16, -R2, 1 ;  /* 0x3ff000001012742b */ /* 0x000fc60000000802 */
[----:B------:R-:W-:Y:S01]  /*1d90*/  @!P2 DFMA R10, R10, 2, -R22 ;  /* 0x400000000a0aa82b */ /* 0x000fe20000000816 */
[----:B------:R-:W-:-:S04]  /*1da0*/  IMAD.MOV.U32 R23, RZ, RZ, R13 ;  /* 0x000000ffff177224 */ /* 0x000fc800078e000d */
[----:B------:R-:W-:Y:S01]  /*1db0*/  DFMA R16, R16, R18, R16 ;  /* 0x000000121010722b */ /* 0x000fe20000000010 */
[----:B------:R-:W-:Y:S01]  /*1dc0*/  IMAD.MOV.U32 R22, RZ, RZ, R20 ;  /* 0x000000ffff167224 */ /* 0x000fe200078e0014 */
[----:B------:R-:W-:-:S03]  /*1dd0*/  @!P0 LOP3.LUT R22, R3, 0x7ff00000, RZ, 0xc0, !PT ;  /* 0x7ff0000003168812 */ /* 0x000fc600078ec0ff */
[----:B------:R-:W-:Y:S02]  /*1de0*/  @!P2 LOP3.LUT R23, R11, 0x7ff00000, RZ, 0xc0, !PT ;  /* 0x7ff000000b17a812 */ /* 0x000fe400078ec0ff */
[----:B------:R-:W-:Y:S01]  /*1df0*/  VIADD R24, R22, 0xffffffff ;  /* 0xffffffff16187836 */ /* 0x000fe20000000000 */
[----:B------:R-:W-:Y:S02]  /*1e00*/  DMUL R18, R16, R10 ;  /* 0x0000000a10127228 */ /* 0x000fe40000000000 */
[----:B------:R-:W-:-:S05]  /*1e10*/  VIADD R15, R23, 0xffffffff ;  /* 0xffffffff170f7836 */ /* 0x000fca0000000000 */
[----:B------:R-:W-:Y:S01]  /*1e20*/  ISETP.GT.U32.AND P0, PT, R15, 0x7feffffe, PT ;  /* 0x7feffffe0f00780c */ /* 0x000fe20003f04070 */
[----:B------:R-:W-:-:S03]  /*1e30*/  DFMA R20, R18, -R2, R10 ;  /* 0x800000021214722b */ /* 0x000fc6000000000a */
[----:B------:R-:W-:-:S05]  /*1e40*/  ISETP.GT.U32.OR P0, PT, R24, 0x7feffffe, P0 ;  /* 0x7feffffe1800780c */ /* 0x000fca0000704470 */
[----:B------:R-:W-:-:S08]  /*1e50*/  DFMA R16, R16, R20, R18 ;  /* 0x000000141010722b */ /* 0x000fd00000000012 */
[----:B------:R-:W-:Y:S05]  /*1e60*/  @P0 BRA `(.L_x_45) ;  /* 0x00000000006c0947 */ /* 0x000fea0003800000 */
[----:B------:R-:W-:-:S04]  /*1e70*/  LOP3.LUT R18, R7, 0x7ff00000, RZ, 0xc0, !PT ;  /* 0x7ff0000007127812 */ /* 0x000fc800078ec0ff */
[CC--:B------:R-:W-:Y:S02]  /*1e80*/  VIADDMNMX R8, R13.reuse, -R18.reuse, 0xb9600000, !PT ;  /* 0xb96000000d087446 */ /* 0x0c0fe40007800912 */
[----:B------:R-:W-:Y:S02]  /*1e90*/  ISETP.GE.U32.AND P0, PT, R13, R18, PT ;  /* 0x000000120d00720c */ /* 0x000fe40003f06070 */
[----:B------:R-:W-:Y:S02]  /*1ea0*/  VIMNMX R8, PT, PT, R8, 0x46a00000, PT ;  /* 0x46a0000008087848 */ /* 0x000fe40003fe0100 */
[----:B------:R-:W-:-:S05]  /*1eb0*/  SEL R13, R14, 0x63400000, !P0 ;  /* 0x634000000e0d7807 */ /* 0x000fca0004000000 */
[----:B------:R-:W-:Y:S02]  /*1ec0*/  IMAD.IADD R13, R8, 0x1, -R13 ;  /* 0x00000001080d7824 */ /* 0x000fe400078e0a0d */
[----:B------:R-:W-:-:S03]  /*1ed0*/  IMAD.MOV.U32 R8, RZ, RZ, RZ ;  /* 0x000000ffff087224 */ /* 0x000fc600078e00ff */
[----:B------:R-:W-:-:S06]  /*1ee0*/  IADD3 R9, PT, PT, R13, 0x7fe00000, RZ ;  /* 0x7fe000000d097810 */ /* 0x000fcc0007ffe0ff */
[----:B------:R-:W-:-:S10]  /*1ef0*/  DMUL R14, R16, R8 ;  /* 0x00000008100e7228 */ /* 0x000fd40000000000 */
[----:B------:R-:W-:-:S13]  /*1f00*/  FSETP.GTU.AND P0, PT, |R15|, 1.469367938527859385e-39, PT ;  /* 0x001000000f00780b */ /* 0x000fda0003f0c200 */
[----:B------:R-:W-:Y:S05]  /*1f10*/  @P0 BRA `(.L_x_46) ;  /* 0x0000000000940947 */ /* 0x000fea0003800000 */
[----:B------:R-:W-:Y:S01]  /*1f20*/  DFMA R2, R16, -R2, R10 ;  /* 0x800000021002722b */ /* 0x000fe2000000000a */
[----:B------:R-:W-:-:S09]  /*1f30*/  IMAD.MOV.U32 R8, RZ, RZ, RZ ;  /* 0x000000ffff087224 */ /* 0x000fd200078e00ff */
[C---:B------:R-:W-:Y:S02]  /*1f40*/  FSETP.NEU.AND P0, PT, R3.reuse, RZ, PT ;  /* 0x000000ff0300720b */ /* 0x040fe40003f0d000 */
[----:B------:R-:W-:-:S04]  /*1f50*/  LOP3.LUT R7, R3, 0x80000000, R7, 0x48, !PT ;  /* 0x8000000003077812 */ /* 0x000fc800078e4807 */
[----:B------:R-:W-:-:S07]  /*1f60*/  LOP3.LUT R9, R7, R9, RZ, 0xfc, !PT ;  /* 0x0000000907097212 */ /* 0x000fce00078efcff */
[----:B------:R-:W-:Y:S05]  /*1f70*/  @!P0 BRA `(.L_x_46) ;  /* 0x00000000007c8947 */ /* 0x000fea0003800000 */
[----:B------:R-:W-:Y:S01]  /*1f80*/  IMAD.MOV R3, RZ, RZ, -R13 ;  /* 0x000000ffff037224 */ /* 0x000fe200078e0a0d */
[----:B------:R-:W-:Y:S01]  /*1f90*/  DMUL.RP R8, R16, R8 ;  /* 0x0000000810087228 */ /* 0x000fe20000008000 */
[----:B------:R-:W-:-:S06]  /*1fa0*/  IMAD.MOV.U32 R2, RZ, RZ, RZ ;  /* 0x000000ffff027224 */ /* 0x000fcc00078e00ff */
[----:B------:R-:W-:-:S03]  /*1fb0*/  DFMA R2, R14, -R2, R16 ;  /* 0x800000020e02722b */ /* 0x000fc60000000010 */
[----:B------:R-:W-:-:S03]  /*1fc0*/  LOP3.LUT R7, R9, R7, RZ, 0x3c, !PT ;  /* 0x0000000709077212 */ /* 0x000fc600078e3cff */
[----:B------:R-:W-:-:S04]  /*1fd0*/  IADD3 R2, PT, PT, -R13, -0x43300000, RZ ;  /* 0xbcd000000d027810 */ /* 0x000fc80007ffe1ff */
[----:B------:R-:W-:-:S04]  /*1fe0*/  FSETP.NEU.AND P0, PT, |R3|, R2, PT ;  /* 0x000000020300720b */ /* 0x000fc80003f0d200 */
[----:B------:R-:W-:Y:S02]  /*1ff0*/  FSEL R14, R8, R14, !P0 ;  /* 0x0000000e080e7208 */ /* 0x000fe40004000000 */
[----:B------:R-:W-:Y:S01]  /*2000*/  FSEL R15, R7, R15, !P0 ;  /* 0x0000000f070f7208 */ /* 0x000fe20004000000 */
[----:B------:R-:W-:Y:S06]  /*2010*/  BRA `(.L_x_46) ;  /* 0x0000000000547947 */ /* 0x000fec0003800000 */
.L_x_45:
[----:B------:R-:W-:-:S14]  /*2020*/  DSETP.NAN.AND P0, PT, R8, R8, PT ;  /* 0x000000080800722a */ /* 0x000fdc0003f08000 */
[----:B------:R-:W-:Y:S05]  /*2030*/  @P0 BRA `(.L_x_47) ;  /* 0x0000000000440947 */ /* 0x000fea0003800000 */
[----:B------:R-:W-:-:S14]  /*2040*/  DSETP.NAN.AND P0, PT, R6, R6, PT ;  /* 0x000000060600722a */ /* 0x000fdc0003f08000 */
[----:B------:R-:W-:Y:S05]  /*2050*/  @P0 BRA `(.L_x_48) ;  /* 0x0000000000300947 */ /* 0x000fea0003800000 */
[----:B------:R-:W-:Y:S01]  /*2060*/  ISETP.NE.AND P0, PT, R23, R22, PT ;  /* 0x000000161700720c */ /* 0x000fe20003f05270 */
[----:B------:R-:W-:Y:S01]  /*2070*/  IMAD.MOV.U32 R14, RZ, RZ, 0x0 ;  /* 0x00000000ff0e7424 */ /* 0x000fe200078e00ff */
[----:B------:R-:W-:-:S11]  /*2080*/  MOV R15, 0xfff80000 ;  /* 0xfff80000000f7802 */ /* 0x000fd60000000f00 */
[----:B------:R-:W-:Y:S05]  /*2090*/  @!P0 BRA `(.L_x_46) ;  /* 0x0000000000348947 */ /* 0x000fea0003800000 */
[----:B------:R-:W-:Y:S02]  /*20a0*/  ISETP.NE.AND P0, PT, R23, 0x7ff00000, PT ;  /* 0x7ff000001700780c */ /* 0x000fe40003f05270 */
[----:B------:R-:W-:Y:S02]  /*20b0*/  LOP3.LUT R15, R9, 0x80000000, R7, 0x48, !PT ;  /* 0x80000000090f7812 */ /* 0x000fe400078e4807 */
[----:B------:R-:W-:-:S13]  /*20c0*/  ISETP.EQ.OR P0, PT, R22, RZ, !P0 ;  /* 0x000000ff1600720c */ /* 0x000fda0004702670 */
[----:B------:R-:W-:Y:S01]  /*20d0*/  @P0 LOP3.LUT R2, R15, 0x7ff00000, RZ, 0xfc, !PT ;  /* 0x7ff000000f020812 */ /* 0x000fe200078efcff */
[----:B------:R-:W-:Y:S02]  /*20e0*/  @!P0 IMAD.MOV.U32 R14, RZ, RZ, RZ ;  /* 0x000000ffff0e8224 */ /* 0x000fe400078e00ff */
[----:B------:R-:W-:Y:S02]  /*20f0*/  @P0 IMAD.MOV.U32 R14, RZ, RZ, RZ ;  /* 0x000000ffff0e0224 */ /* 0x000fe400078e00ff */
[----:B------:R-:W-:Y:S01]  /*2100*/  @P0 IMAD.MOV.U32 R15, RZ, RZ, R2 ;  /* 0x000000ffff0f0224 */ /* 0x000fe200078e0002 */
[----:B------:R-:W-:Y:S06]  /*2110*/  BRA `(.L_x_46) ;  /* 0x0000000000147947 */ /* 0x000fec0003800000 */
.L_x_48:
[----:B------:R-:W-:Y:S01]  /*2120*/  LOP3.LUT R15, R7, 0x80000, RZ, 0xfc, !PT ;  /* 0x00080000070f7812 */ /* 0x000fe200078efcff */
[----:B------:R-:W-:Y:S01]  /*2130*/  IMAD.MOV.U32 R14, RZ, RZ, R6 ;  /* 0x000000ffff0e7224 */ /* 0x000fe200078e0006 */
[----:B------:R-:W-:Y:S06]  /*2140*/  BRA `(.L_x_46) ;  /* 0x0000000000087947 */ /* 0x000fec0003800000 */
.L_x_47:
[----:B------:R-:W-:Y:S01]  /*2150*/  LOP3.LUT R15, R9, 0x80000, RZ, 0xfc, !PT ;  /* 0x00080000090f7812 */ /* 0x000fe200078efcff */
[----:B------:R-:W-:-:S07]  /*2160*/  IMAD.MOV.U32 R14, RZ, RZ, R8 ;  /* 0x000000ffff0e7224 */ /* 0x000fce00078e0008 */
.L_x_46:
[----:B------:R-:W-:Y:S05]  /*2170*/  BSYNC.RECONVERGENT B2 ;  /* 0x0000000000027941 */ /* 0x000fea0003800200 */
.L_x_44:
[----:B------:R-:W-:Y:S01]  /*2180*/  IMAD.MOV.U32 R13, RZ, RZ, 0x0 ;  /* 0x00000000ff0d7424 */ /* 0x000fe200078e00ff */
[----:B------:R-:W-:Y:S01]  /*2190*/  MOV R2, R14 ;  /* 0x0000000e00027202 */ /* 0x000fe20000000f00 */
[----:B------:R-:W-:Y:S02]  /*21a0*/  IMAD.MOV.U32 R3, RZ, RZ, R15 ;  /* 0x000000ffff037224 */ /* 0x000fe400078e000f */
[----:B------:R-:W-:Y:S05]  /*21b0*/  RET.REL.NODEC R12 `(_Z14adjust_hue_hwciiPhS_f) ;  /* 0xffffffdc0c907950 */ /* 0x000fea0003c3ffff */
        .weak           $__internal_1_$__cuda_sm3x_div_rn_noftz_f32_slowpath
        .type           $__internal_1_$__cuda_sm3x_div_rn_noftz_f32_slowpath,@function
        .size           $__internal_1_$__cuda_sm3x_div_rn_noftz_f32_slowpath,(.L_x_62 - $__internal_1_$__cuda_sm3x_div_rn_noftz_f32_slowpath)
$__internal_1_$__cuda_sm3x_div_rn_noftz_f32_slowpath:
[----:B------:R-:W-:Y:S01]  /*21c0*/  SHF.R.U32.HI R10, RZ, 0x17, R2 ;  /* 0x00000017ff0a7819 */ /* 0x000fe20000011602 */
[----:B------:R-:W-:Y:S01]  /*21d0*/  BSSY.RECONVERGENT B2, `(.L_x_49) ;  /* 0x0000062000027945 */ /* 0x000fe20003800200 */
[----:B------:R-:W-:Y:S02]  /*21e0*/  SHF.R.U32.HI R9, RZ, 0x17, R3 ;  /* 0x00000017ff097819 */ /* 0x000fe40000011603 */
[----:B------:R-:W-:Y:S02]  /*21f0*/  LOP3.LUT R10, R10, 0xff, RZ, 0xc0, !PT ;  /* 0x000000ff0a0a7812 */ /* 0x000fe400078ec0ff */
[----:B------:R-:W-:-:S03]  /*2200*/  LOP3.LUT R14, R9, 0xff, RZ, 0xc0, !PT ;  /* 0x000000ff090e7812 */ /* 0x000fc600078ec0ff */
[----:B------:R-:W-:Y:S02]  /*2210*/  VIADD R12, R10, 0xffffffff ;  /* 0xffffffff0a0c7836 */ /* 0x000fe40000000000 */
[----:B------:R-:W-:-:S03]  /*2220*/  VIADD R11, R14, 0xffffffff ;  /* 0xffffffff0e0b7836 */ /* 0x000fc60000000000 */
[----:B------:R-:W-:-:S04]  /*2230*/  ISETP.GT.U32.AND P0, PT, R12, 0xfd, PT ;  /* 0x000000fd0c00780c */ /* 0x000fc80003f04070 */
[----:B------:R-:W-:-:S13]  /*2240*/  ISETP.GT.U32.OR P0, PT, R11, 0xfd, P0 ;  /* 0x000000fd0b00780c */ /* 0x000fda0000704470 */
[----:B------:R-:W-:Y:S01]  /*2250*/  @!P0 IMAD.MOV.U32 R9, RZ, RZ, RZ ;  /* 0x000000ffff098224 */ /* 0x000fe200078e00ff */
[----:B------:R-:W-:Y:S06]  /*2260*/  @!P0 BRA `(.L_x_50) ;  /* 0x00000000005c8947 */ /* 0x000fec0003800000 */
[----:B------:R-:W-:Y:S02]  /*2270*/  FSETP.GTU.FTZ.AND P0, PT, |R3|, +INF , PT ;  /* 0x7f8000000300780b */ /* 0x000fe40003f1c200 */
[----:B------:R-:W-:-:S04]  /*2280*/  FSETP.GTU.FTZ.AND P1, PT, |R2|, +INF , PT ;  /* 0x7f8000000200780b */ /* 0x000fc80003f3c200 */
[----:B------:R-:W-:-:S13]  /*2290*/  PLOP3.LUT P0, PT, P0, P1, PT, 0xf8, 0x8f ;  /* 0x00000000008f781c */ /* 0x000fda0000703f70 */
[----:B------:R-:W-:Y:S05]  /*22a0*/  @P0 BRA `(.L_x_51) ;  /* 0x00000004004c0947 */ /* 0x000fea0003800000 */
[----:B------:R-:W-:-:S13]  /*22b0*/  LOP3.LUT P0, RZ, R2, 0x7fffffff, R3, 0xc8, !PT ;  /* 0x7fffffff02ff7812 */ /* 0x000fda000780c803 */
[----:B------:R-:W-:Y:S05]  /*22c0*/  @!P0 BRA `(.L_x_52) ;  /* 0x00000004003c8947 */ /* 0x000fea0003800000 */
[C---:B------:R-:W-:Y:S02]  /*22d0*/  FSETP.NEU.FTZ.AND P0, PT, |R3|.reuse, +INF , PT ;  /* 0x7f8000000300780b */ /* 0x040fe40003f1d200 */
[----:B------:R-:W-:Y:S02]  /*22e0*/  FSETP.NEU.FTZ.AND P3, PT, |R2|, +INF , PT ;  /* 0x7f8000000200780b */ /* 0x000fe40003f7d200 */
[----:B------:R-:W-:-:S11]  /*22f0*/  FSETP.NEU.FTZ.AND P1, PT, |R3|, +INF , PT ;  /* 0x7f8000000300780b */ /* 0x000fd60003f3d200 */
[----:B------:R-:W-:Y:S05]  /*2300*/  @!P3 BRA !P0, `(.L_x_52) ;  /* 0x00000004002cb947 */ /* 0x000fea0004000000 */
[----:B------:R-:W-:-:S04]  /*2310*/  LOP3.LUT P0, RZ, R3, 0x7fffffff, RZ, 0xc0, !PT ;  /* 0x7fffffff03ff7812 */ /* 0x000fc8000780c0ff */
[----:B------:R-:W-:-:S13]  /*2320*/  PLOP3.LUT P0, PT, P3, P0, PT, 0x2f, 0xf2 ;  /* 0x0000000000f2781c */ /* 0x000fda0001f00577 */
[----:B------:R-:W-:Y:S05]  /*2330*/  @P0 BRA `(.L_x_53) ;  /* 0x0000000400180947 */ /* 0x000fea0003800000 */
[----:B------:R-:W-:-:S04]  /*2340*/  LOP3.LUT P0, RZ, R2, 0x7fffffff, RZ, 0xc0, !PT ;  /* 0x7fffffff02ff7812 */ /* 0x000fc8000780c0ff */
[----:B------:R-:W-:-:S13]  /*2350*/  PLOP3.LUT P0, PT, P1, P0, PT, 0x2f, 0xf2 ;  /* 0x0000000000f2781c */ /* 0x000fda0000f00577 */
[----:B------:R-:W-:Y:S05]  /*2360*/  @P0 BRA `(.L_x_54) ;  /* 0x0000000400000947 */ /* 0x000fea0003800000 */
[----:B------:R-:W-:Y:S02]  /*2370*/  ISETP.GE.AND P0, PT, R11, RZ, PT ;  /* 0x000000ff0b00720c */ /* 0x000fe40003f06270 */
[----:B------:R-:W-:-:S11]  /*2380*/  ISETP.GE.AND P1, PT, R12, RZ, PT ;  /* 0x000000ff0c00720c */ /* 0x000fd60003f26270 */
[----:B------:R-:W-:Y:S01]  /*2390*/  @P0 MOV R9, RZ ;  /* 0x000000ff00090202 */ /* 0x000fe20000000f00 */
[----:B------:R-:W-:Y:S02]  /*23a0*/  @!P0 IMAD.MOV.U32 R9, RZ, RZ, -0x40 ;  /* 0xffffffc0ff098424 */ /* 0x000fe400078e00ff */
[----:B------:R-:W-:Y:S01]  /*23b0*/  @!P0 FFMA R3, R3, 1.84467440737095516160e+19, RZ ;  /* 0x5f80000003038823 */ /* 0x000fe200000000ff */
[----:B------:R-:W-:Y:S01]  /*23c0*/  @!P1 FFMA R2, R2, 1.84467440737095516160e+19, RZ ;  /* 0x5f80000002029823 */ /* 0x000fe200000000ff */
[----:B------:R-:W-:-:S07]  /*23d0*/  @!P1 VIADD R9, R9, 0x40 ;  /* 0x0000004009099836 */ /* 0x000fce0000000000 */
.L_x_50:
[----:B------:R-:W-:Y:S01]  /*23e0*/  LEA R11, R10, 0xc0800000, 0x17 ;  /* 0xc08000000a0b7811 */ /* 0x000fe200078eb8ff */
[----:B------:R-:W-:Y:S04]  /*23f0*/  BSSY.RECONVERGENT B3, `(.L_x_55) ;  /* 0x0000036000037945 */ /* 0x000fe80003800200 */
[----:B------:R-:W-:Y:S02]  /*2400*/  IMAD.IADD R12, R2, 0x1, -R11 ;  /* 0x00000001020c7824 */ /* 0x000fe400078e0a0b */
[----:B------:R-:W-:Y:S02]  /*2410*/  VIADD R11, R14, 0xffffff81 ;  /* 0xffffff810e0b7836 */ /* 0x000fe40000000000 */
[----:B------:R-:W0:Y:S01]  /*2420*/  MUFU.RCP R13, R12 ;  /* 0x0000000c000d7308 */ /* 0x000e220000001000 */
[----:B------:R-:W-:Y:S01]  /*2430*/  FADD.FTZ R15, -R12, -RZ ;  /* 0x800000ff0c0f7221 */ /* 0x000fe20000010100 */
[C---:B------:R-:W-:Y:S01]  /*2440*/  IMAD R2, R11.reuse, -0x800000, R3 ;  /* 0xff8000000b027824 */ /* 0x040fe200078e0203 */
[----:B------:R-:W-:-:S04]  /*2450*/  IADD3 R10, PT, PT, R11, 0x7f, -R10 ;  /* 0x0000007f0b0a7810 */ /* 0x000fc80007ffe80a */
[----:B------:R-:W-:Y:S01]  /*2460*/  IADD3 R10, PT, PT, R10, R9, RZ ;  /* 0x000000090a0a7210 */ /* 0x000fe20007ffe0ff */
[----:B0-----:R-:W-:-:S04]  /*2470*/  FFMA R14, R13, R15, 1 ;  /* 0x3f8000000d0e7423 */ /* 0x001fc8000000000f */
[----:B------:R-:W-:-:S04]  /*2480*/  FFMA R16, R13, R14, R13 ;  /* 0x0000000e0d107223 */ /* 0x000fc8000000000d */
[----:B------:R-:W-:-:S04]  /*2490*/  FFMA R3, R2, R16, RZ ;  /* 0x0000001002037223 */ /* 0x000fc800000000ff */
[----:B------:R-:W-:-:S04]  /*24a0*/  FFMA R14, R15, R3, R2 ;  /* 0x000000030f0e7223 */ /* 0x000fc80000000002 */
[----:B------:R-:W-:-:S04]  /*24b0*/  FFMA R13, R16, R14, R3 ;  /* 0x0000000e100d7223 */ /* 0x000fc80000000003 */
[----:B------:R-:W-:-:S04]  /*24c0*/  FFMA R14, R15, R13, R2 ;  /* 0x0000000d0f0e7223 */ /* 0x000fc80000000002 */
[----:B------:R-:W-:-:S05]  /*24d0*/  FFMA R2, R16, R14, R13 ;  /* 0x0000000e10027223 */ /* 0x000fca000000000d */
[----:B------:R-:W-:-:S04]  /*24e0*/  SHF.R.U32.HI R3, RZ, 0x17, R2 ;  /* 0x00000017ff037819 */ /* 0x000fc80000011602 */
[----:B------:R-:W-:-:S05]  /*24f0*/  LOP3.LUT R3, R3, 0xff, RZ, 0xc0, !PT ;  /* 0x000000ff03037812 */ /* 0x000fca00078ec0ff */
[----:B------:R-:W-:-:S04]  /*2500*/  IMAD.IADD R11, R3, 0x1, R10 ;  /* 0x00000001030b7824 */ /* 0x000fc800078e020a */
[----:B------:R-:W-:-:S05]  /*2510*/  VIADD R3, R11, 0xffffffff ;  /* 0xffffffff0b037836 */ /* 0x000fca0000000000 */
[----:B------:R-:W-:-:S13]  /*2520*/  ISETP.GE.U32.AND P0, PT, R3, 0xfe, PT ;  /* 0x000000fe0300780c */ /* 0x000fda0003f06070 */
[----:B------:R-:W-:Y:S05]  /*2530*/  @!P0 BRA `(.L_x_56) ;  /* 0x0000000000808947 */ /* 0x000fea0003800000 */
[----:B------:R-:W-:-:S13]  /*2540*/  ISETP.GT.AND P0, PT, R11, 0xfe, PT ;  /* 0x000000fe0b00780c */ /* 0x000fda0003f04270 */
[----:B------:R-:W-:Y:S05]  /*2550*/  @P0 BRA `(.L_x_57) ;  /* 0x00000000006c0947 */ /* 0x000fea0003800000 */
[----:B------:R-:W-:-:S13]  /*2560*/  ISETP.GE.AND P0, PT, R11, 0x1, PT ;  /* 0x000000010b00780c */ /* 0x000fda0003f06270 */
[----:B------:R-:W-:Y:S05]  /*2570*/  @P0 BRA `(.L_x_58) ;  /* 0x0000000000740947 */ /* 0x000fea0003800000 */
[----:B------:R-:W-:Y:S02]  /*2580*/  ISETP.GE.AND P0, PT, R11, -0x18, PT ;  /* 0xffffffe80b00780c */ /* 0x000fe40003f06270 */
[----:B------:R-:W-:-:S11]  /*2590*/  LOP3.LUT R2, R2, 0x80000000, RZ, 0xc0, !PT ;  /* 0x8000000002027812 */ /* 0x000fd600078ec0ff */
[----:B------:R-:W-:Y:S05]  /*25a0*/  @!P0 BRA `(.L_x_58) ;  /* 0x0000000000688947 */ /* 0x000fea0003800000 */
[CCC-:B------:R-:W-:Y:S01]  /*25b0*/  FFMA.RZ R3, R16.reuse, R14.reuse, R13.reuse ;  /* 0x0000000e10037223 */ /* 0x1c0fe2000000c00d */
[C---:B------:R-:W-:Y:S02]  /*25c0*/  VIADD R12, R11.reuse, 0x20 ;  /* 0x000000200b0c7836 */ /* 0x040fe40000000000 */
[CCC-:B------:R-:W-:Y:S01]  /*25d0*/  FFMA.RM R10, R16.reuse, R14.reuse, R13.reuse ;  /* 0x0000000e100a7223 */ /* 0x1c0fe2000000400d */
[----:B------:R-:W-:Y:S02]  /*25e0*/  ISETP.NE.AND P3, PT, R11, RZ, PT ;  /* 0x000000ff0b00720c */ /* 0x000fe40003f65270 */
[----:B------:R-:W-:Y:S01]  /*25f0*/  LOP3.LUT R9, R3, 0x7fffff, RZ, 0xc0, !PT ;  /* 0x007fffff03097812 */ /* 0x000fe200078ec0ff */
[----:B------:R-:W-:Y:S01]  /*2600*/  FFMA.RP R3, R16, R14, R13 ;  /* 0x0000000e10037223 */ /* 0x000fe2000000800d */
[----:B------:R-:W-:Y:S01]  /*2610*/  ISETP.NE.AND P1, PT, R11, RZ, PT ;  /* 0x000000ff0b00720c */ /* 0x000fe20003f25270 */
[----:B------:R-:W-:Y:S01]  /*2620*/  IMAD.MOV R11, RZ, RZ, -R11 ;  /* 0x000000ffff0b7224 */ /* 0x000fe200078e0a0b */
[----:B------:R-:W-:-:S02]  /*2630*/  LOP3.LUT R9, R9, 0x800000, RZ, 0xfc, !PT ;  /* 0x0080000009097812 */ /* 0x000fc400078efcff */
[----:B------:R-:W-:Y:S02]  /*2640*/  FSETP.NEU.FTZ.AND P0, PT, R3, R10, PT ;  /* 0x0000000a0300720b */ /* 0x000fe40003f1d000 */
[----:B------:R-:W-:Y:S02]  /*2650*/  SHF.L.U32 R12, R9, R12, RZ ;  /* 0x0000000c090c7219 */ /* 0x000fe400000006ff */
[----:B------:R-:W-:Y:S02]  /*2660*/  SEL R10, R11, RZ, P3 ;  /* 0x000000ff0b0a7207 */ /* 0x000fe40001800000 */
[----:B------:R-:W-:Y:S02]  /*2670*/  ISETP.NE.AND P1, PT, R12, RZ, P1 ;  /* 0x000000ff0c00720c */ /* 0x000fe40000f25270 */
[----:B------:R-:W-:Y:S02]  /*2680*/  SHF.R.U32.HI R10, RZ, R10, R9 ;  /* 0x0000000aff0a7219 */ /* 0x000fe40000011609 */
[----:B------:R-:W-:-:S02]  /*2690*/  PLOP3.LUT P0, PT, P0, P1, PT, 0xf8, 0x8f ;  /* 0x00000000008f781c */ /* 0x000fc40000703f70 */
[----:B------:R-:W-:Y:S02]  /*26a0*/  SHF.R.U32.HI R12, RZ, 0x1, R10 ;  /* 0x00000001ff0c7819 */ /* 0x000fe4000001160a */
[----:B------:R-:W-:-:S04]  /*26b0*/  SEL R3, RZ, 0x1, !P0 ;  /* 0x00000001ff037807 */ /* 0x000fc80004000000 */
[----:B------:R-:W-:-:S04]  /*26c0*/  LOP3.LUT R3, R3, 0x1, R12, 0xf8, !PT ;  /* 0x0000000103037812 */ /* 0x000fc800078ef80c */
[----:B------:R-:W-:-:S04]  /*26d0*/  LOP3.LUT R3, R3, R10, RZ, 0xc0, !PT ;  /* 0x0000000a03037212 */ /* 0x000fc800078ec0ff */
[----:B------:R-:W-:-:S04]  /*26e0*/  IADD3 R3, PT, PT, R12, R3, RZ ;  /* 0x000000030c037210 */ /* 0x000fc80007ffe0ff */
[----:B------:R-:W-:Y:S01]  /*26f0*/  LOP3.LUT R2, R3, R2, RZ, 0xfc, !PT ;  /* 0x0000000203027212 */ /* 0x000fe200078efcff */
[----:B------:R-:W-:Y:S06]  /*2700*/  BRA `(.L_x_58) ;  /* 0x0000000000107947 */ /* 0x000fec0003800000 */
.L_x_57:
[----:B------:R-:W-:-:S04]  /*2710*/  LOP3.LUT R2, R2, 0x80000000, RZ, 0xc0, !PT ;  /* 0x8000000002027812 */ /* 0x000fc800078ec0ff */
[----:B------:R-:W-:Y:S01]  /*2720*/  LOP3.LUT R2, R2, 0x7f800000, RZ, 0xfc, !PT ;  /* 0x7f80000002027812 */ /* 0x000fe200078efcff */
[----:B------:R-:W-:Y:S06]  /*2730*/  BRA `(.L_x_58) ;  /* 0x0000000000047947 */ /* 0x000fec0003800000 */
.L_x_56:
[----:B------:R-:W-:-:S07]  /*2740*/  IMAD R2, R10, 0x800000, R2 ;  /* 0x008000000a027824 */ /* 0x000fce00078e0202 */
.L_x_58:
[----:B------:R-:W-:Y:S05]  /*2750*/  BSYNC.RECONVERGENT B3 ;  /* 0x0000000000037941 */ /* 0x000fea0003800200 */
.L_x_55:
[----:B------:R-:W-:Y:S05]  /*2760*/  BRA `(.L_x_59) ;  /* 0x0000000000207947 */ /* 0x000fea0003800000 */
.L_x_54:
[----:B------:R-:W-:-:S04]  /*2770*/  LOP3.LUT R2, R2, 0x80000000, R3, 0x48, !PT ;  /* 0x8000000002027812 */ /* 0x000fc800078e4803 */
[----:B------:R-:W-:Y:S01]  /*2780*/  LOP3.LUT R2, R2, 0x7f800000, RZ, 0xfc, !PT ;  /* 0x7f80000002027812 */ /* 0x000fe200078efcff */
[----:B------:R-:W-:Y:S06]  /*2790*/  BRA `(.L_x_59) ;  /* 0x0000000000147947 */ /* 0x000fec0003800000 */
.L_x_53:
[----:B------:R-:W-:Y:S01]  /*27a0*/  LOP3.LUT R2, R2, 0x80000000, R3, 0x48, !PT ;  /* 0x8000000002027812 */ /* 0x000fe200078e4803 */
[----:B------:R-:W-:Y:S06]  /*27b0*/  BRA `(.L_x_59) ;  /* 0x00000000000c7947 */ /* 0x000fec0003800000 */
.L_x_52:
[----:B------:R-:W0:Y:S01]  /*27c0*/  MUFU.RSQ R2, -QNAN ;  /* 0xffc0000000027908 */ /* 0x000e220000001400 */
[----:B------:R-:W-:Y:S05]  /*27d0*/  BRA `(.L_x_59) ;  /* 0x0000000000047947 */ /* 0x000fea0003800000 */
.L_x_51:
[----:B------:R-:W-:-:S07]  /*27e0*/  FADD.FTZ R2, R3, R2 ;  /* 0x0000000203027221 */ /* 0x000fce0000010000 */
.L_x_59:
[----:B------:R-:W-:Y:S05]  /*27f0*/  BSYNC.RECONVERGENT B2 ;  /* 0x0000000000027941 */ /* 0x000fea0003800200 */
.L_x_49:
[----:B------:R-:W-:Y:S02]  /*2800*/  IMAD.MOV.U32 R9, RZ, RZ, 0x0 ;  /* 0x00000000ff097424 */ /* 0x000fe400078e00ff */
[----:B0-----:R-:W-:Y:S02]  /*2810*/  IMAD.MOV.U32 R14, RZ, RZ, R2 ;  /* 0x000000ffff0e7224 */ /* 0x001fe400078e0002 */
[----:B------:R-:W-:Y:S05]  /*2820*/  RET.REL.NODEC R8 `(_Z14adjust_hue_hwciiPhS_f) ;  /* 0xffffffd408f47950 */ /* 0x000fea0003c3ffff */
.L_x_60:
[----:B------:R-:W-:-:S00]  /*2830*/  BRA `(.L_x_60) ;  /* 0xfffffffc00fc7947 */ /* 0x000fc0000383ffff */
[----:B------:R-:W-:-:S00]  /*2840*/  NOP ;  /* 0x0000000000007918 */ /* 0x000fc00000000000 */
        /* <DEDUP_REMOVED lines=11> */
.L_x_62:


//--------------------- .nv.shared.reserved.0     --------------------------
	.section	.nv.shared.reserved.0,"aw",@nobits
	.weak		__nv_reservedSMEM_offset_0_alias
	.size		__nv_reservedSMEM_offset_0_alias, 0, 64
	.other		__nv_reservedSMEM_offset_0_alias,@"STO_CUDA_RESERVED_SHARED STV_DEFAULT"
__nv_reservedSMEM_offset_0_alias:
	.zero		0
	.zero		64


//--------------------- .nv.constant0._Z14adjust_hue_hwciiPhS_f --------------------------
	.section	.nv.constant0._Z14adjust_hue_hwciiPhS_f,"a",@progbits
	.sectionflags	@""
	.align	4
.nv.constant0._Z14adjust_hue_hwciiPhS_f:
	.zero		924


//--------------------- SYMBOLS --------------------------

	.type		.nv.reservedSmem.offset0,@object
	.size		.nv.reservedSmem.offset0,0x4
